//
// Generated by NVIDIA NVVM Compiler
//
// Compiler Build ID: CL-36424714
// Cuda compilation tools, release 13.0, V13.0.88
// Based on NVVM 20.0.0
//

.version 9.0
.target sm_100
.address_size 64

	// .globl	_Z7new_qssPdS_S_S_S_S_S_S_S_S_S_S_S_S_S_S_iiidS_

.visible .entry _Z7new_qssPdS_S_S_S_S_S_S_S_S_S_S_S_S_S_S_iiidS_(
	.param .u64 .ptr .align 1 _Z7new_qssPdS_S_S_S_S_S_S_S_S_S_S_S_S_S_S_iiidS__param_0,
	.param .u64 .ptr .align 1 _Z7new_qssPdS_S_S_S_S_S_S_S_S_S_S_S_S_S_S_iiidS__param_1,
	.param .u64 .ptr .align 1 _Z7new_qssPdS_S_S_S_S_S_S_S_S_S_S_S_S_S_S_iiidS__param_2,
	.param .u64 .ptr .align 1 _Z7new_qssPdS_S_S_S_S_S_S_S_S_S_S_S_S_S_S_iiidS__param_3,
	.param .u64 .ptr .align 1 _Z7new_qssPdS_S_S_S_S_S_S_S_S_S_S_S_S_S_S_iiidS__param_4,
	.param .u64 .ptr .align 1 _Z7new_qssPdS_S_S_S_S_S_S_S_S_S_S_S_S_S_S_iiidS__param_5,
	.param .u64 .ptr .align 1 _Z7new_qssPdS_S_S_S_S_S_S_S_S_S_S_S_S_S_S_iiidS__param_6,
	.param .u64 .ptr .align 1 _Z7new_qssPdS_S_S_S_S_S_S_S_S_S_S_S_S_S_S_iiidS__param_7,
	.param .u64 .ptr .align 1 _Z7new_qssPdS_S_S_S_S_S_S_S_S_S_S_S_S_S_S_iiidS__param_8,
	.param .u64 .ptr .align 1 _Z7new_qssPdS_S_S_S_S_S_S_S_S_S_S_S_S_S_S_iiidS__param_9,
	.param .u64 .ptr .align 1 _Z7new_qssPdS_S_S_S_S_S_S_S_S_S_S_S_S_S_S_iiidS__param_10,
	.param .u64 .ptr .align 1 _Z7new_qssPdS_S_S_S_S_S_S_S_S_S_S_S_S_S_S_iiidS__param_11,
	.param .u64 .ptr .align 1 _Z7new_qssPdS_S_S_S_S_S_S_S_S_S_S_S_S_S_S_iiidS__param_12,
	.param .u64 .ptr .align 1 _Z7new_qssPdS_S_S_S_S_S_S_S_S_S_S_S_S_S_S_iiidS__param_13,
	.param .u64 .ptr .align 1 _Z7new_qssPdS_S_S_S_S_S_S_S_S_S_S_S_S_S_S_iiidS__param_14,
	.param .u64 .ptr .align 1 _Z7new_qssPdS_S_S_S_S_S_S_S_S_S_S_S_S_S_S_iiidS__param_15,
	.param .u32 _Z7new_qssPdS_S_S_S_S_S_S_S_S_S_S_S_S_S_S_iiidS__param_16,
	.param .u32 _Z7new_qssPdS_S_S_S_S_S_S_S_S_S_S_S_S_S_S_iiidS__param_17,
	.param .u32 _Z7new_qssPdS_S_S_S_S_S_S_S_S_S_S_S_S_S_S_iiidS__param_18,
	.param .f64 _Z7new_qssPdS_S_S_S_S_S_S_S_S_S_S_S_S_S_S_iiidS__param_19,
	.param .u64 .ptr .align 1 _Z7new_qssPdS_S_S_S_S_S_S_S_S_S_S_S_S_S_S_iiidS__param_20
)
{
	.reg .pred 	%p<114>;
	.reg .b32 	%r<227>;
	.reg .b64 	%rd<500>;
	.reg .b64 	%fd<892>;

	ld.param.u64 	%rd26, [_Z7new_qssPdS_S_S_S_S_S_S_S_S_S_S_S_S_S_S_iiidS__param_3];
	ld.param.u64 	%rd27, [_Z7new_qssPdS_S_S_S_S_S_S_S_S_S_S_S_S_S_S_iiidS__param_4];
	ld.param.u64 	%rd28, [_Z7new_qssPdS_S_S_S_S_S_S_S_S_S_S_S_S_S_S_iiidS__param_5];
	ld.param.u64 	%rd24, [_Z7new_qssPdS_S_S_S_S_S_S_S_S_S_S_S_S_S_S_iiidS__param_6];
	ld.param.u64 	%rd29, [_Z7new_qssPdS_S_S_S_S_S_S_S_S_S_S_S_S_S_S_iiidS__param_8];
	ld.param.u64 	%rd30, [_Z7new_qssPdS_S_S_S_S_S_S_S_S_S_S_S_S_S_S_iiidS__param_9];
	ld.param.u64 	%rd31, [_Z7new_qssPdS_S_S_S_S_S_S_S_S_S_S_S_S_S_S_iiidS__param_10];
	ld.param.u64 	%rd32, [_Z7new_qssPdS_S_S_S_S_S_S_S_S_S_S_S_S_S_S_iiidS__param_11];
	ld.param.u64 	%rd33, [_Z7new_qssPdS_S_S_S_S_S_S_S_S_S_S_S_S_S_S_iiidS__param_12];
	ld.param.u64 	%rd34, [_Z7new_qssPdS_S_S_S_S_S_S_S_S_S_S_S_S_S_S_iiidS__param_13];
	ld.param.u64 	%rd35, [_Z7new_qssPdS_S_S_S_S_S_S_S_S_S_S_S_S_S_S_iiidS__param_14];
	ld.param.u64 	%rd36, [_Z7new_qssPdS_S_S_S_S_S_S_S_S_S_S_S_S_S_S_iiidS__param_15];
	ld.param.u32 	%r92, [_Z7new_qssPdS_S_S_S_S_S_S_S_S_S_S_S_S_S_S_iiidS__param_18];
	ld.param.f64 	%fd27, [_Z7new_qssPdS_S_S_S_S_S_S_S_S_S_S_S_S_S_S_iiidS__param_19];
	cvta.to.global.u64 	%rd1, %rd30;
	cvta.to.global.u64 	%rd2, %rd32;
	cvta.to.global.u64 	%rd3, %rd29;
	cvta.to.global.u64 	%rd4, %rd31;
	cvta.to.global.u64 	%rd5, %rd35;
	cvta.to.global.u64 	%rd6, %rd34;
	cvta.to.global.u64 	%rd7, %rd33;
	cvta.to.global.u64 	%rd8, %rd27;
	cvta.to.global.u64 	%rd9, %rd26;
	cvta.to.global.u64 	%rd10, %rd36;
	cvta.to.global.u64 	%rd11, %rd28;
	cvta.to.global.u64 	%rd12, %rd24;
	mov.u32 	%r1, %ctaid.x;
	setp.leu.f64 	%p1, %fd27, 0d0000000000000000;
	@%p1 bra 	$L__BB0_122;
	ld.param.u32 	%r173, [_Z7new_qssPdS_S_S_S_S_S_S_S_S_S_S_S_S_S_S_iiidS__param_16];
	mul.wide.u32 	%rd37, %r1, 8;
	add.s64 	%rd38, %rd12, %rd37;
	ld.global.f64 	%fd3, [%rd38];
	add.s32 	%r2, %r173, -1;
	and.b32  	%r3, %r173, 3;
	and.b32  	%r4, %r173, 7;
	and.b32  	%r5, %r173, 15;
	and.b32  	%r6, %r173, 2147483644;
	and.b32  	%r7, %r173, 1;
	and.b32  	%r8, %r173, 2147483640;
	and.b32  	%r9, %r173, 2147483632;
	mov.f64 	%fd891, 0d0000000000000000;
	mov.f64 	%fd881, %fd891;
$L__BB0_2:
	ld.param.u32 	%r174, [_Z7new_qssPdS_S_S_S_S_S_S_S_S_S_S_S_S_S_S_iiidS__param_16];
	setp.lt.s32 	%p2, %r174, 1;
	@%p2 bra 	$L__BB0_19;
	setp.lt.u32 	%p3, %r2, 3;
	mov.b32 	%r181, 0;
	@%p3 bra 	$L__BB0_6;
	ld.param.u32 	%r175, [_Z7new_qssPdS_S_S_S_S_S_S_S_S_S_S_S_S_S_S_iiidS__param_16];
	and.b32  	%r94, %r175, 2147483644;
	neg.s32 	%r183, %r94;
	mov.u32 	%r182, %r1;
$L__BB0_5:
	.pragma "nounroll";
	ld.param.u64 	%rd495, [_Z7new_qssPdS_S_S_S_S_S_S_S_S_S_S_S_S_S_S_iiidS__param_7];
	mul.wide.s32 	%rd39, %r182, 8;
	add.s64 	%rd40, %rd1, %rd39;
	ld.global.f64 	%fd29, [%rd40];
	fma.rn.f64 	%fd30, %fd3, %fd29, 0d358DEE7A4AD4B81F;
	rcp.rn.f64 	%fd31, %fd30;
	mul.f64 	%fd32, %fd31, 0d4066800000000000;
	mul.f64 	%fd33, %fd31, %fd32;
	mul.f64 	%fd34, %fd31, %fd33;
	mul.f64 	%fd35, %fd31, 0d404E000000000000;
	fma.rn.f64 	%fd36, %fd31, %fd35, %fd34;
	fma.rn.f64 	%fd37, %fd31, 0d4026000000000000, %fd36;
	add.f64 	%fd38, %fd37, 0d3FF0000000000000;
	mul.f64 	%fd39, %fd31, 0d4076800000000000;
	mul.f64 	%fd40, %fd31, %fd39;
	mul.f64 	%fd41, %fd31, %fd40;
	fma.rn.f64 	%fd42, %fd31, %fd35, %fd41;
	fma.rn.f64 	%fd43, %fd31, 0d4028000000000000, %fd42;
	add.f64 	%fd44, %fd43, 0d3FF0000000000000;
	div.rn.f64 	%fd45, %fd38, %fd44;
	cvta.to.global.u64 	%rd41, %rd495;
	add.s64 	%rd42, %rd41, %rd39;
	st.global.f64 	[%rd42], %fd45;
	mul.wide.s32 	%rd43, %r92, 8;
	add.s64 	%rd44, %rd40, %rd43;
	ld.global.f64 	%fd46, [%rd44];
	fma.rn.f64 	%fd47, %fd3, %fd46, 0d358DEE7A4AD4B81F;
	rcp.rn.f64 	%fd48, %fd47;
	mul.f64 	%fd49, %fd48, 0d4066800000000000;
	mul.f64 	%fd50, %fd48, %fd49;
	mul.f64 	%fd51, %fd48, %fd50;
	mul.f64 	%fd52, %fd48, 0d404E000000000000;
	fma.rn.f64 	%fd53, %fd48, %fd52, %fd51;
	fma.rn.f64 	%fd54, %fd48, 0d4026000000000000, %fd53;
	add.f64 	%fd55, %fd54, 0d3FF0000000000000;
	mul.f64 	%fd56, %fd48, 0d4076800000000000;
	mul.f64 	%fd57, %fd48, %fd56;
	mul.f64 	%fd58, %fd48, %fd57;
	fma.rn.f64 	%fd59, %fd48, %fd52, %fd58;
	fma.rn.f64 	%fd60, %fd48, 0d4028000000000000, %fd59;
	add.f64 	%fd61, %fd60, 0d3FF0000000000000;
	div.rn.f64 	%fd62, %fd55, %fd61;
	add.s64 	%rd45, %rd42, %rd43;
	st.global.f64 	[%rd45], %fd62;
	add.s64 	%rd46, %rd44, %rd43;
	ld.global.f64 	%fd63, [%rd46];
	fma.rn.f64 	%fd64, %fd3, %fd63, 0d358DEE7A4AD4B81F;
	rcp.rn.f64 	%fd65, %fd64;
	mul.f64 	%fd66, %fd65, 0d4066800000000000;
	mul.f64 	%fd67, %fd65, %fd66;
	mul.f64 	%fd68, %fd65, %fd67;
	mul.f64 	%fd69, %fd65, 0d404E000000000000;
	fma.rn.f64 	%fd70, %fd65, %fd69, %fd68;
	fma.rn.f64 	%fd71, %fd65, 0d4026000000000000, %fd70;
	add.f64 	%fd72, %fd71, 0d3FF0000000000000;
	mul.f64 	%fd73, %fd65, 0d4076800000000000;
	mul.f64 	%fd74, %fd65, %fd73;
	mul.f64 	%fd75, %fd65, %fd74;
	fma.rn.f64 	%fd76, %fd65, %fd69, %fd75;
	fma.rn.f64 	%fd77, %fd65, 0d4028000000000000, %fd76;
	add.f64 	%fd78, %fd77, 0d3FF0000000000000;
	div.rn.f64 	%fd79, %fd72, %fd78;
	add.s64 	%rd47, %rd45, %rd43;
	st.global.f64 	[%rd47], %fd79;
	add.s64 	%rd48, %rd46, %rd43;
	ld.global.f64 	%fd80, [%rd48];
	fma.rn.f64 	%fd81, %fd3, %fd80, 0d358DEE7A4AD4B81F;
	rcp.rn.f64 	%fd82, %fd81;
	mul.f64 	%fd83, %fd82, 0d4066800000000000;
	mul.f64 	%fd84, %fd82, %fd83;
	mul.f64 	%fd85, %fd82, %fd84;
	mul.f64 	%fd86, %fd82, 0d404E000000000000;
	fma.rn.f64 	%fd87, %fd82, %fd86, %fd85;
	fma.rn.f64 	%fd88, %fd82, 0d4026000000000000, %fd87;
	add.f64 	%fd89, %fd88, 0d3FF0000000000000;
	mul.f64 	%fd90, %fd82, 0d4076800000000000;
	mul.f64 	%fd91, %fd82, %fd90;
	mul.f64 	%fd92, %fd82, %fd91;
	fma.rn.f64 	%fd93, %fd82, %fd86, %fd92;
	fma.rn.f64 	%fd94, %fd82, 0d4028000000000000, %fd93;
	add.f64 	%fd95, %fd94, 0d3FF0000000000000;
	div.rn.f64 	%fd96, %fd89, %fd95;
	add.s64 	%rd49, %rd47, %rd43;
	st.global.f64 	[%rd49], %fd96;
	add.s32 	%r183, %r183, 4;
	shl.b32 	%r95, %r92, 2;
	add.s32 	%r182, %r182, %r95;
	setp.eq.s32 	%p4, %r183, 0;
	mov.u32 	%r181, %r6;
	@%p4 bra 	$L__BB0_6;
	bra.uni 	$L__BB0_5;
$L__BB0_6:
	setp.eq.s32 	%p5, %r3, 0;
	@%p5 bra 	$L__BB0_11;
	ld.param.u64 	%rd496, [_Z7new_qssPdS_S_S_S_S_S_S_S_S_S_S_S_S_S_S_iiidS__param_7];
	cvta.to.global.u64 	%rd13, %rd496;
	setp.eq.s32 	%p6, %r3, 1;
	@%p6 bra 	$L__BB0_9;
	mad.lo.s32 	%r96, %r181, %r92, %r1;
	mul.wide.s32 	%rd50, %r96, 8;
	add.s64 	%rd51, %rd1, %rd50;
	ld.global.f64 	%fd97, [%rd51];
	fma.rn.f64 	%fd98, %fd3, %fd97, 0d358DEE7A4AD4B81F;
	rcp.rn.f64 	%fd99, %fd98;
	mul.f64 	%fd100, %fd99, 0d4066800000000000;
	mul.f64 	%fd101, %fd99, %fd100;
	mul.f64 	%fd102, %fd99, %fd101;
	mul.f64 	%fd103, %fd99, 0d404E000000000000;
	fma.rn.f64 	%fd104, %fd99, %fd103, %fd102;
	fma.rn.f64 	%fd105, %fd99, 0d4026000000000000, %fd104;
	add.f64 	%fd106, %fd105, 0d3FF0000000000000;
	mul.f64 	%fd107, %fd99, 0d4076800000000000;
	mul.f64 	%fd108, %fd99, %fd107;
	mul.f64 	%fd109, %fd99, %fd108;
	fma.rn.f64 	%fd110, %fd99, %fd103, %fd109;
	fma.rn.f64 	%fd111, %fd99, 0d4028000000000000, %fd110;
	add.f64 	%fd112, %fd111, 0d3FF0000000000000;
	div.rn.f64 	%fd113, %fd106, %fd112;
	add.s64 	%rd52, %rd13, %rd50;
	st.global.f64 	[%rd52], %fd113;
	mul.wide.s32 	%rd53, %r92, 8;
	add.s64 	%rd54, %rd51, %rd53;
	ld.global.f64 	%fd114, [%rd54];
	fma.rn.f64 	%fd115, %fd3, %fd114, 0d358DEE7A4AD4B81F;
	rcp.rn.f64 	%fd116, %fd115;
	mul.f64 	%fd117, %fd116, 0d4066800000000000;
	mul.f64 	%fd118, %fd116, %fd117;
	mul.f64 	%fd119, %fd116, %fd118;
	mul.f64 	%fd120, %fd116, 0d404E000000000000;
	fma.rn.f64 	%fd121, %fd116, %fd120, %fd119;
	fma.rn.f64 	%fd122, %fd116, 0d4026000000000000, %fd121;
	add.f64 	%fd123, %fd122, 0d3FF0000000000000;
	mul.f64 	%fd124, %fd116, 0d4076800000000000;
	mul.f64 	%fd125, %fd116, %fd124;
	mul.f64 	%fd126, %fd116, %fd125;
	fma.rn.f64 	%fd127, %fd116, %fd120, %fd126;
	fma.rn.f64 	%fd128, %fd116, 0d4028000000000000, %fd127;
	add.f64 	%fd129, %fd128, 0d3FF0000000000000;
	div.rn.f64 	%fd130, %fd123, %fd129;
	add.s64 	%rd55, %rd52, %rd53;
	st.global.f64 	[%rd55], %fd130;
	add.s32 	%r181, %r181, 2;
$L__BB0_9:
	setp.eq.s32 	%p7, %r7, 0;
	@%p7 bra 	$L__BB0_11;
	mad.lo.s32 	%r97, %r181, %r92, %r1;
	mul.wide.s32 	%rd56, %r97, 8;
	add.s64 	%rd57, %rd1, %rd56;
	ld.global.f64 	%fd131, [%rd57];
	fma.rn.f64 	%fd132, %fd3, %fd131, 0d358DEE7A4AD4B81F;
	rcp.rn.f64 	%fd133, %fd132;
	mul.f64 	%fd134, %fd133, 0d4066800000000000;
	mul.f64 	%fd135, %fd133, %fd134;
	mul.f64 	%fd136, %fd133, %fd135;
	mul.f64 	%fd137, %fd133, 0d404E000000000000;
	fma.rn.f64 	%fd138, %fd133, %fd137, %fd136;
	fma.rn.f64 	%fd139, %fd133, 0d4026000000000000, %fd138;
	add.f64 	%fd140, %fd139, 0d3FF0000000000000;
	mul.f64 	%fd141, %fd133, 0d4076800000000000;
	mul.f64 	%fd142, %fd133, %fd141;
	mul.f64 	%fd143, %fd133, %fd142;
	fma.rn.f64 	%fd144, %fd133, %fd137, %fd143;
	fma.rn.f64 	%fd145, %fd133, 0d4028000000000000, %fd144;
	add.f64 	%fd146, %fd145, 0d3FF0000000000000;
	div.rn.f64 	%fd147, %fd140, %fd146;
	add.s64 	%rd58, %rd13, %rd56;
	st.global.f64 	[%rd58], %fd147;
$L__BB0_11:
	mov.b32 	%r185, 0;
	@%p3 bra 	$L__BB0_14;
	mov.b32 	%r186, 0;
$L__BB0_13:
	.pragma "nounroll";
	ld.param.u64 	%rd497, [_Z7new_qssPdS_S_S_S_S_S_S_S_S_S_S_S_S_S_S_iiidS__param_7];
	mad.lo.s32 	%r100, %r186, %r92, %r1;
	mul.wide.s32 	%rd59, %r100, 8;
	add.s64 	%rd60, %rd9, %rd59;
	ld.global.f64 	%fd148, [%rd60];
	add.s64 	%rd61, %rd3, %rd59;
	ld.global.f64 	%fd149, [%rd61];
	add.s64 	%rd62, %rd1, %rd59;
	ld.global.f64 	%fd150, [%rd62];
	mul.f64 	%fd151, %fd148, %fd150;
	sub.f64 	%fd152, %fd149, %fd151;
	mul.f64 	%fd153, %fd3, %fd152;
	cvta.to.global.u64 	%rd63, %rd497;
	add.s64 	%rd64, %rd63, %rd59;
	ld.global.f64 	%fd154, [%rd64];
	mul.f64 	%fd155, %fd3, %fd154;
	fma.rn.f64 	%fd156, %fd155, %fd150, 0d3FF0000000000000;
	div.rn.f64 	%fd157, %fd153, %fd156;
	add.f64 	%fd158, %fd148, %fd157;
	add.s64 	%rd65, %rd8, %rd59;
	st.global.f64 	[%rd65], %fd158;
	add.s64 	%rd66, %rd10, %rd59;
	st.global.f64 	[%rd66], %fd158;
	mul.wide.s32 	%rd67, %r92, 8;
	add.s64 	%rd68, %rd60, %rd67;
	ld.global.f64 	%fd159, [%rd68];
	add.s64 	%rd69, %rd61, %rd67;
	ld.global.f64 	%fd160, [%rd69];
	add.s64 	%rd70, %rd62, %rd67;
	ld.global.f64 	%fd161, [%rd70];
	mul.f64 	%fd162, %fd159, %fd161;
	sub.f64 	%fd163, %fd160, %fd162;
	mul.f64 	%fd164, %fd3, %fd163;
	add.s64 	%rd71, %rd64, %rd67;
	ld.global.f64 	%fd165, [%rd71];
	mul.f64 	%fd166, %fd3, %fd165;
	fma.rn.f64 	%fd167, %fd166, %fd161, 0d3FF0000000000000;
	div.rn.f64 	%fd168, %fd164, %fd167;
	add.f64 	%fd169, %fd159, %fd168;
	add.s64 	%rd72, %rd65, %rd67;
	st.global.f64 	[%rd72], %fd169;
	add.s64 	%rd73, %rd66, %rd67;
	st.global.f64 	[%rd73], %fd169;
	add.s64 	%rd74, %rd68, %rd67;
	ld.global.f64 	%fd170, [%rd74];
	add.s64 	%rd75, %rd69, %rd67;
	ld.global.f64 	%fd171, [%rd75];
	add.s64 	%rd76, %rd70, %rd67;
	ld.global.f64 	%fd172, [%rd76];
	mul.f64 	%fd173, %fd170, %fd172;
	sub.f64 	%fd174, %fd171, %fd173;
	mul.f64 	%fd175, %fd3, %fd174;
	add.s64 	%rd77, %rd71, %rd67;
	ld.global.f64 	%fd176, [%rd77];
	mul.f64 	%fd177, %fd3, %fd176;
	fma.rn.f64 	%fd178, %fd177, %fd172, 0d3FF0000000000000;
	div.rn.f64 	%fd179, %fd175, %fd178;
	add.f64 	%fd180, %fd170, %fd179;
	add.s64 	%rd78, %rd72, %rd67;
	st.global.f64 	[%rd78], %fd180;
	add.s64 	%rd79, %rd73, %rd67;
	st.global.f64 	[%rd79], %fd180;
	add.s64 	%rd80, %rd74, %rd67;
	ld.global.f64 	%fd181, [%rd80];
	add.s64 	%rd81, %rd75, %rd67;
	ld.global.f64 	%fd182, [%rd81];
	add.s64 	%rd82, %rd76, %rd67;
	ld.global.f64 	%fd183, [%rd82];
	mul.f64 	%fd184, %fd181, %fd183;
	sub.f64 	%fd185, %fd182, %fd184;
	mul.f64 	%fd186, %fd3, %fd185;
	add.s64 	%rd83, %rd77, %rd67;
	ld.global.f64 	%fd187, [%rd83];
	mul.f64 	%fd188, %fd3, %fd187;
	fma.rn.f64 	%fd189, %fd188, %fd183, 0d3FF0000000000000;
	div.rn.f64 	%fd190, %fd186, %fd189;
	add.f64 	%fd191, %fd181, %fd190;
	add.s64 	%rd84, %rd78, %rd67;
	st.global.f64 	[%rd84], %fd191;
	add.s64 	%rd85, %rd79, %rd67;
	st.global.f64 	[%rd85], %fd191;
	add.s32 	%r186, %r186, 4;
	setp.eq.s32 	%p9, %r186, %r6;
	mov.u32 	%r185, %r6;
	@%p9 bra 	$L__BB0_14;
	bra.uni 	$L__BB0_13;
$L__BB0_14:
	@%p5 bra 	$L__BB0_19;
	setp.eq.s32 	%p11, %r3, 1;
	@%p11 bra 	$L__BB0_17;
	ld.param.u64 	%rd498, [_Z7new_qssPdS_S_S_S_S_S_S_S_S_S_S_S_S_S_S_iiidS__param_7];
	mad.lo.s32 	%r101, %r185, %r92, %r1;
	mul.wide.s32 	%rd86, %r101, 8;
	add.s64 	%rd87, %rd9, %rd86;
	ld.global.f64 	%fd192, [%rd87];
	add.s64 	%rd88, %rd3, %rd86;
	ld.global.f64 	%fd193, [%rd88];
	add.s64 	%rd89, %rd1, %rd86;
	ld.global.f64 	%fd194, [%rd89];
	mul.f64 	%fd195, %fd192, %fd194;
	sub.f64 	%fd196, %fd193, %fd195;
	mul.f64 	%fd197, %fd3, %fd196;
	cvta.to.global.u64 	%rd90, %rd498;
	add.s64 	%rd91, %rd90, %rd86;
	ld.global.f64 	%fd198, [%rd91];
	mul.f64 	%fd199, %fd3, %fd198;
	fma.rn.f64 	%fd200, %fd199, %fd194, 0d3FF0000000000000;
	div.rn.f64 	%fd201, %fd197, %fd200;
	add.f64 	%fd202, %fd192, %fd201;
	add.s64 	%rd92, %rd8, %rd86;
	st.global.f64 	[%rd92], %fd202;
	add.s64 	%rd93, %rd10, %rd86;
	st.global.f64 	[%rd93], %fd202;
	mul.wide.s32 	%rd94, %r92, 8;
	add.s64 	%rd95, %rd87, %rd94;
	ld.global.f64 	%fd203, [%rd95];
	add.s64 	%rd96, %rd88, %rd94;
	ld.global.f64 	%fd204, [%rd96];
	add.s64 	%rd97, %rd89, %rd94;
	ld.global.f64 	%fd205, [%rd97];
	mul.f64 	%fd206, %fd203, %fd205;
	sub.f64 	%fd207, %fd204, %fd206;
	mul.f64 	%fd208, %fd3, %fd207;
	add.s64 	%rd98, %rd91, %rd94;
	ld.global.f64 	%fd209, [%rd98];
	mul.f64 	%fd210, %fd3, %fd209;
	fma.rn.f64 	%fd211, %fd210, %fd205, 0d3FF0000000000000;
	div.rn.f64 	%fd212, %fd208, %fd211;
	add.f64 	%fd213, %fd203, %fd212;
	add.s64 	%rd99, %rd92, %rd94;
	st.global.f64 	[%rd99], %fd213;
	add.s64 	%rd100, %rd93, %rd94;
	st.global.f64 	[%rd100], %fd213;
	add.s32 	%r185, %r185, 2;
$L__BB0_17:
	setp.eq.s32 	%p12, %r7, 0;
	@%p12 bra 	$L__BB0_19;
	ld.param.u64 	%rd499, [_Z7new_qssPdS_S_S_S_S_S_S_S_S_S_S_S_S_S_S_iiidS__param_7];
	mad.lo.s32 	%r102, %r185, %r92, %r1;
	mul.wide.s32 	%rd101, %r102, 8;
	add.s64 	%rd102, %rd9, %rd101;
	ld.global.f64 	%fd214, [%rd102];
	add.s64 	%rd103, %rd3, %rd101;
	ld.global.f64 	%fd215, [%rd103];
	add.s64 	%rd104, %rd1, %rd101;
	ld.global.f64 	%fd216, [%rd104];
	mul.f64 	%fd217, %fd214, %fd216;
	sub.f64 	%fd218, %fd215, %fd217;
	mul.f64 	%fd219, %fd3, %fd218;
	cvta.to.global.u64 	%rd105, %rd499;
	add.s64 	%rd106, %rd105, %rd101;
	ld.global.f64 	%fd220, [%rd106];
	mul.f64 	%fd221, %fd3, %fd220;
	fma.rn.f64 	%fd222, %fd221, %fd216, 0d3FF0000000000000;
	div.rn.f64 	%fd223, %fd219, %fd222;
	add.f64 	%fd224, %fd214, %fd223;
	add.s64 	%rd107, %rd8, %rd101;
	st.global.f64 	[%rd107], %fd224;
	add.s64 	%rd108, %rd10, %rd101;
	st.global.f64 	[%rd108], %fd224;
$L__BB0_19:
	mov.b32 	%r187, 0;
	mov.u32 	%r188, %r187;
$L__BB0_20:
	ld.param.u32 	%r176, [_Z7new_qssPdS_S_S_S_S_S_S_S_S_S_S_S_S_S_S_iiidS__param_16];
	setp.lt.s32 	%p13, %r176, 1;
	mov.b32 	%r214, 0;
	@%p13 bra 	$L__BB0_70;
	setp.lt.u32 	%p14, %r2, 7;
	mov.b32 	%r190, 0;
	@%p14 bra 	$L__BB0_24;
	mov.b32 	%r192, 0;
$L__BB0_23:
	.pragma "nounroll";
	mad.lo.s32 	%r107, %r192, %r92, %r1;
	mul.wide.s32 	%rd109, %r107, 8;
	add.s64 	%rd110, %rd2, %rd109;
	ld.global.f64 	%fd225, [%rd110];
	add.s64 	%rd111, %rd1, %rd109;
	ld.global.f64 	%fd226, [%rd111];
	add.f64 	%fd227, %fd225, %fd226;
	mul.f64 	%fd228, %fd227, 0d3FE0000000000000;
	add.s64 	%rd112, %rd6, %rd109;
	st.global.f64 	[%rd112], %fd228;
	mul.wide.s32 	%rd113, %r92, 8;
	add.s64 	%rd114, %rd110, %rd113;
	ld.global.f64 	%fd229, [%rd114];
	add.s64 	%rd115, %rd111, %rd113;
	ld.global.f64 	%fd230, [%rd115];
	add.f64 	%fd231, %fd229, %fd230;
	mul.f64 	%fd232, %fd231, 0d3FE0000000000000;
	add.s64 	%rd116, %rd112, %rd113;
	st.global.f64 	[%rd116], %fd232;
	add.s64 	%rd117, %rd114, %rd113;
	ld.global.f64 	%fd233, [%rd117];
	add.s64 	%rd118, %rd115, %rd113;
	ld.global.f64 	%fd234, [%rd118];
	add.f64 	%fd235, %fd233, %fd234;
	mul.f64 	%fd236, %fd235, 0d3FE0000000000000;
	add.s64 	%rd119, %rd116, %rd113;
	st.global.f64 	[%rd119], %fd236;
	add.s64 	%rd120, %rd117, %rd113;
	ld.global.f64 	%fd237, [%rd120];
	add.s64 	%rd121, %rd118, %rd113;
	ld.global.f64 	%fd238, [%rd121];
	add.f64 	%fd239, %fd237, %fd238;
	mul.f64 	%fd240, %fd239, 0d3FE0000000000000;
	add.s64 	%rd122, %rd119, %rd113;
	st.global.f64 	[%rd122], %fd240;
	add.s64 	%rd123, %rd120, %rd113;
	ld.global.f64 	%fd241, [%rd123];
	add.s64 	%rd124, %rd121, %rd113;
	ld.global.f64 	%fd242, [%rd124];
	add.f64 	%fd243, %fd241, %fd242;
	mul.f64 	%fd244, %fd243, 0d3FE0000000000000;
	add.s64 	%rd125, %rd122, %rd113;
	st.global.f64 	[%rd125], %fd244;
	add.s64 	%rd126, %rd123, %rd113;
	ld.global.f64 	%fd245, [%rd126];
	add.s64 	%rd127, %rd124, %rd113;
	ld.global.f64 	%fd246, [%rd127];
	add.f64 	%fd247, %fd245, %fd246;
	mul.f64 	%fd248, %fd247, 0d3FE0000000000000;
	add.s64 	%rd128, %rd125, %rd113;
	st.global.f64 	[%rd128], %fd248;
	add.s64 	%rd129, %rd126, %rd113;
	ld.global.f64 	%fd249, [%rd129];
	add.s64 	%rd130, %rd127, %rd113;
	ld.global.f64 	%fd250, [%rd130];
	add.f64 	%fd251, %fd249, %fd250;
	mul.f64 	%fd252, %fd251, 0d3FE0000000000000;
	add.s64 	%rd131, %rd128, %rd113;
	st.global.f64 	[%rd131], %fd252;
	add.s64 	%rd132, %rd129, %rd113;
	ld.global.f64 	%fd253, [%rd132];
	add.s64 	%rd133, %rd130, %rd113;
	ld.global.f64 	%fd254, [%rd133];
	add.f64 	%fd255, %fd253, %fd254;
	mul.f64 	%fd256, %fd255, 0d3FE0000000000000;
	add.s64 	%rd134, %rd131, %rd113;
	st.global.f64 	[%rd134], %fd256;
	add.s32 	%r192, %r192, 8;
	setp.eq.s32 	%p15, %r192, %r8;
	mov.u32 	%r190, %r8;
	@%p15 bra 	$L__BB0_24;
	bra.uni 	$L__BB0_23;
$L__BB0_24:
	setp.eq.s32 	%p16, %r4, 0;
	@%p16 bra 	$L__BB0_32;
	add.s32 	%r108, %r4, -1;
	setp.lt.u32 	%p17, %r108, 3;
	@%p17 bra 	$L__BB0_27;
	mad.lo.s32 	%r109, %r190, %r92, %r1;
	mul.wide.s32 	%rd135, %r109, 8;
	add.s64 	%rd136, %rd2, %rd135;
	ld.global.f64 	%fd257, [%rd136];
	add.s64 	%rd137, %rd1, %rd135;
	ld.global.f64 	%fd258, [%rd137];
	add.f64 	%fd259, %fd257, %fd258;
	mul.f64 	%fd260, %fd259, 0d3FE0000000000000;
	add.s64 	%rd138, %rd6, %rd135;
	st.global.f64 	[%rd138], %fd260;
	mul.wide.s32 	%rd139, %r92, 8;
	add.s64 	%rd140, %rd136, %rd139;
	ld.global.f64 	%fd261, [%rd140];
	add.s64 	%rd141, %rd137, %rd139;
	ld.global.f64 	%fd262, [%rd141];
	add.f64 	%fd263, %fd261, %fd262;
	mul.f64 	%fd264, %fd263, 0d3FE0000000000000;
	add.s64 	%rd142, %rd138, %rd139;
	st.global.f64 	[%rd142], %fd264;
	add.s64 	%rd143, %rd140, %rd139;
	ld.global.f64 	%fd265, [%rd143];
	add.s64 	%rd144, %rd141, %rd139;
	ld.global.f64 	%fd266, [%rd144];
	add.f64 	%fd267, %fd265, %fd266;
	mul.f64 	%fd268, %fd267, 0d3FE0000000000000;
	add.s64 	%rd145, %rd142, %rd139;
	st.global.f64 	[%rd145], %fd268;
	add.s64 	%rd146, %rd143, %rd139;
	ld.global.f64 	%fd269, [%rd146];
	add.s64 	%rd147, %rd144, %rd139;
	ld.global.f64 	%fd270, [%rd147];
	add.f64 	%fd271, %fd269, %fd270;
	mul.f64 	%fd272, %fd271, 0d3FE0000000000000;
	add.s64 	%rd148, %rd145, %rd139;
	st.global.f64 	[%rd148], %fd272;
	add.s32 	%r190, %r190, 4;
$L__BB0_27:
	setp.eq.s32 	%p18, %r3, 0;
	@%p18 bra 	$L__BB0_32;
	setp.eq.s32 	%p19, %r3, 1;
	@%p19 bra 	$L__BB0_30;
	mad.lo.s32 	%r110, %r190, %r92, %r1;
	mul.wide.s32 	%rd149, %r110, 8;
	add.s64 	%rd150, %rd2, %rd149;
	ld.global.f64 	%fd273, [%rd150];
	add.s64 	%rd151, %rd1, %rd149;
	ld.global.f64 	%fd274, [%rd151];
	add.f64 	%fd275, %fd273, %fd274;
	mul.f64 	%fd276, %fd275, 0d3FE0000000000000;
	add.s64 	%rd152, %rd6, %rd149;
	st.global.f64 	[%rd152], %fd276;
	mul.wide.s32 	%rd153, %r92, 8;
	add.s64 	%rd154, %rd150, %rd153;
	ld.global.f64 	%fd277, [%rd154];
	add.s64 	%rd155, %rd151, %rd153;
	ld.global.f64 	%fd278, [%rd155];
	add.f64 	%fd279, %fd277, %fd278;
	mul.f64 	%fd280, %fd279, 0d3FE0000000000000;
	add.s64 	%rd156, %rd152, %rd153;
	st.global.f64 	[%rd156], %fd280;
	add.s32 	%r190, %r190, 2;
$L__BB0_30:
	setp.eq.s32 	%p20, %r7, 0;
	@%p20 bra 	$L__BB0_32;
	mad.lo.s32 	%r111, %r190, %r92, %r1;
	mul.wide.s32 	%rd157, %r111, 8;
	add.s64 	%rd158, %rd2, %rd157;
	ld.global.f64 	%fd281, [%rd158];
	add.s64 	%rd159, %rd1, %rd157;
	ld.global.f64 	%fd282, [%rd159];
	add.f64 	%fd283, %fd281, %fd282;
	mul.f64 	%fd284, %fd283, 0d3FE0000000000000;
	add.s64 	%rd160, %rd6, %rd157;
	st.global.f64 	[%rd160], %fd284;
$L__BB0_32:
	setp.lt.u32 	%p21, %r2, 3;
	mov.b32 	%r194, 0;
	@%p21 bra 	$L__BB0_35;
	mov.b32 	%r195, 0;
$L__BB0_34:
	.pragma "nounroll";
	mad.lo.s32 	%r114, %r195, %r92, %r1;
	mul.wide.s32 	%rd161, %r114, 8;
	add.s64 	%rd162, %rd6, %rd161;
	ld.global.f64 	%fd285, [%rd162];
	fma.rn.f64 	%fd286, %fd3, %fd285, 0d358DEE7A4AD4B81F;
	rcp.rn.f64 	%fd287, %fd286;
	mul.f64 	%fd288, %fd287, 0d4066800000000000;
	mul.f64 	%fd289, %fd287, %fd288;
	mul.f64 	%fd290, %fd287, %fd289;
	mul.f64 	%fd291, %fd287, 0d404E000000000000;
	fma.rn.f64 	%fd292, %fd287, %fd291, %fd290;
	fma.rn.f64 	%fd293, %fd287, 0d4026000000000000, %fd292;
	add.f64 	%fd294, %fd293, 0d3FF0000000000000;
	mul.f64 	%fd295, %fd287, 0d4076800000000000;
	mul.f64 	%fd296, %fd287, %fd295;
	mul.f64 	%fd297, %fd287, %fd296;
	fma.rn.f64 	%fd298, %fd287, %fd291, %fd297;
	fma.rn.f64 	%fd299, %fd287, 0d4028000000000000, %fd298;
	add.f64 	%fd300, %fd299, 0d3FF0000000000000;
	div.rn.f64 	%fd301, %fd294, %fd300;
	add.s64 	%rd163, %rd5, %rd161;
	st.global.f64 	[%rd163], %fd301;
	mul.wide.s32 	%rd164, %r92, 8;
	add.s64 	%rd165, %rd162, %rd164;
	ld.global.f64 	%fd302, [%rd165];
	fma.rn.f64 	%fd303, %fd3, %fd302, 0d358DEE7A4AD4B81F;
	rcp.rn.f64 	%fd304, %fd303;
	mul.f64 	%fd305, %fd304, 0d4066800000000000;
	mul.f64 	%fd306, %fd304, %fd305;
	mul.f64 	%fd307, %fd304, %fd306;
	mul.f64 	%fd308, %fd304, 0d404E000000000000;
	fma.rn.f64 	%fd309, %fd304, %fd308, %fd307;
	fma.rn.f64 	%fd310, %fd304, 0d4026000000000000, %fd309;
	add.f64 	%fd311, %fd310, 0d3FF0000000000000;
	mul.f64 	%fd312, %fd304, 0d4076800000000000;
	mul.f64 	%fd313, %fd304, %fd312;
	mul.f64 	%fd314, %fd304, %fd313;
	fma.rn.f64 	%fd315, %fd304, %fd308, %fd314;
	fma.rn.f64 	%fd316, %fd304, 0d4028000000000000, %fd315;
	add.f64 	%fd317, %fd316, 0d3FF0000000000000;
	div.rn.f64 	%fd318, %fd311, %fd317;
	add.s64 	%rd166, %rd163, %rd164;
	st.global.f64 	[%rd166], %fd318;
	add.s64 	%rd167, %rd165, %rd164;
	ld.global.f64 	%fd319, [%rd167];
	fma.rn.f64 	%fd320, %fd3, %fd319, 0d358DEE7A4AD4B81F;
	rcp.rn.f64 	%fd321, %fd320;
	mul.f64 	%fd322, %fd321, 0d4066800000000000;
	mul.f64 	%fd323, %fd321, %fd322;
	mul.f64 	%fd324, %fd321, %fd323;
	mul.f64 	%fd325, %fd321, 0d404E000000000000;
	fma.rn.f64 	%fd326, %fd321, %fd325, %fd324;
	fma.rn.f64 	%fd327, %fd321, 0d4026000000000000, %fd326;
	add.f64 	%fd328, %fd327, 0d3FF0000000000000;
	mul.f64 	%fd329, %fd321, 0d4076800000000000;
	mul.f64 	%fd330, %fd321, %fd329;
	mul.f64 	%fd331, %fd321, %fd330;
	fma.rn.f64 	%fd332, %fd321, %fd325, %fd331;
	fma.rn.f64 	%fd333, %fd321, 0d4028000000000000, %fd332;
	add.f64 	%fd334, %fd333, 0d3FF0000000000000;
	div.rn.f64 	%fd335, %fd328, %fd334;
	add.s64 	%rd168, %rd166, %rd164;
	st.global.f64 	[%rd168], %fd335;
	add.s64 	%rd169, %rd167, %rd164;
	ld.global.f64 	%fd336, [%rd169];
	fma.rn.f64 	%fd337, %fd3, %fd336, 0d358DEE7A4AD4B81F;
	rcp.rn.f64 	%fd338, %fd337;
	mul.f64 	%fd339, %fd338, 0d4066800000000000;
	mul.f64 	%fd340, %fd338, %fd339;
	mul.f64 	%fd341, %fd338, %fd340;
	mul.f64 	%fd342, %fd338, 0d404E000000000000;
	fma.rn.f64 	%fd343, %fd338, %fd342, %fd341;
	fma.rn.f64 	%fd344, %fd338, 0d4026000000000000, %fd343;
	add.f64 	%fd345, %fd344, 0d3FF0000000000000;
	mul.f64 	%fd346, %fd338, 0d4076800000000000;
	mul.f64 	%fd347, %fd338, %fd346;
	mul.f64 	%fd348, %fd338, %fd347;
	fma.rn.f64 	%fd349, %fd338, %fd342, %fd348;
	fma.rn.f64 	%fd350, %fd338, 0d4028000000000000, %fd349;
	add.f64 	%fd351, %fd350, 0d3FF0000000000000;
	div.rn.f64 	%fd352, %fd345, %fd351;
	add.s64 	%rd170, %rd168, %rd164;
	st.global.f64 	[%rd170], %fd352;
	add.s32 	%r195, %r195, 4;
	setp.eq.s32 	%p22, %r195, %r6;
	mov.u32 	%r194, %r6;
	@%p22 bra 	$L__BB0_35;
	bra.uni 	$L__BB0_34;
$L__BB0_35:
	setp.eq.s32 	%p23, %r3, 0;
	@%p23 bra 	$L__BB0_40;
	setp.eq.s32 	%p24, %r3, 1;
	@%p24 bra 	$L__BB0_38;
	mad.lo.s32 	%r115, %r194, %r92, %r1;
	mul.wide.s32 	%rd171, %r115, 8;
	add.s64 	%rd172, %rd6, %rd171;
	ld.global.f64 	%fd353, [%rd172];
	fma.rn.f64 	%fd354, %fd3, %fd353, 0d358DEE7A4AD4B81F;
	rcp.rn.f64 	%fd355, %fd354;
	mul.f64 	%fd356, %fd355, 0d4066800000000000;
	mul.f64 	%fd357, %fd355, %fd356;
	mul.f64 	%fd358, %fd355, %fd357;
	mul.f64 	%fd359, %fd355, 0d404E000000000000;
	fma.rn.f64 	%fd360, %fd355, %fd359, %fd358;
	fma.rn.f64 	%fd361, %fd355, 0d4026000000000000, %fd360;
	add.f64 	%fd362, %fd361, 0d3FF0000000000000;
	mul.f64 	%fd363, %fd355, 0d4076800000000000;
	mul.f64 	%fd364, %fd355, %fd363;
	mul.f64 	%fd365, %fd355, %fd364;
	fma.rn.f64 	%fd366, %fd355, %fd359, %fd365;
	fma.rn.f64 	%fd367, %fd355, 0d4028000000000000, %fd366;
	add.f64 	%fd368, %fd367, 0d3FF0000000000000;
	div.rn.f64 	%fd369, %fd362, %fd368;
	add.s64 	%rd173, %rd5, %rd171;
	st.global.f64 	[%rd173], %fd369;
	mul.wide.s32 	%rd174, %r92, 8;
	add.s64 	%rd175, %rd172, %rd174;
	ld.global.f64 	%fd370, [%rd175];
	fma.rn.f64 	%fd371, %fd3, %fd370, 0d358DEE7A4AD4B81F;
	rcp.rn.f64 	%fd372, %fd371;
	mul.f64 	%fd373, %fd372, 0d4066800000000000;
	mul.f64 	%fd374, %fd372, %fd373;
	mul.f64 	%fd375, %fd372, %fd374;
	mul.f64 	%fd376, %fd372, 0d404E000000000000;
	fma.rn.f64 	%fd377, %fd372, %fd376, %fd375;
	fma.rn.f64 	%fd378, %fd372, 0d4026000000000000, %fd377;
	add.f64 	%fd379, %fd378, 0d3FF0000000000000;
	mul.f64 	%fd380, %fd372, 0d4076800000000000;
	mul.f64 	%fd381, %fd372, %fd380;
	mul.f64 	%fd382, %fd372, %fd381;
	fma.rn.f64 	%fd383, %fd372, %fd376, %fd382;
	fma.rn.f64 	%fd384, %fd372, 0d4028000000000000, %fd383;
	add.f64 	%fd385, %fd384, 0d3FF0000000000000;
	div.rn.f64 	%fd386, %fd379, %fd385;
	add.s64 	%rd176, %rd173, %rd174;
	st.global.f64 	[%rd176], %fd386;
	add.s32 	%r194, %r194, 2;
$L__BB0_38:
	setp.eq.s32 	%p25, %r7, 0;
	@%p25 bra 	$L__BB0_40;
	mad.lo.s32 	%r116, %r194, %r92, %r1;
	mul.wide.s32 	%rd177, %r116, 8;
	add.s64 	%rd178, %rd6, %rd177;
	ld.global.f64 	%fd387, [%rd178];
	fma.rn.f64 	%fd388, %fd3, %fd387, 0d358DEE7A4AD4B81F;
	rcp.rn.f64 	%fd389, %fd388;
	mul.f64 	%fd390, %fd389, 0d4066800000000000;
	mul.f64 	%fd391, %fd389, %fd390;
	mul.f64 	%fd392, %fd389, %fd391;
	mul.f64 	%fd393, %fd389, 0d404E000000000000;
	fma.rn.f64 	%fd394, %fd389, %fd393, %fd392;
	fma.rn.f64 	%fd395, %fd389, 0d4026000000000000, %fd394;
	add.f64 	%fd396, %fd395, 0d3FF0000000000000;
	mul.f64 	%fd397, %fd389, 0d4076800000000000;
	mul.f64 	%fd398, %fd389, %fd397;
	mul.f64 	%fd399, %fd389, %fd398;
	fma.rn.f64 	%fd400, %fd389, %fd393, %fd399;
	fma.rn.f64 	%fd401, %fd389, 0d4028000000000000, %fd400;
	add.f64 	%fd402, %fd401, 0d3FF0000000000000;
	div.rn.f64 	%fd403, %fd396, %fd402;
	add.s64 	%rd179, %rd5, %rd177;
	st.global.f64 	[%rd179], %fd403;
$L__BB0_40:
	mov.b32 	%r197, 0;
	@%p14 bra 	$L__BB0_43;
	mov.b32 	%r199, 0;
$L__BB0_42:
	.pragma "nounroll";
	mad.lo.s32 	%r119, %r199, %r92, %r1;
	mul.wide.s32 	%rd180, %r119, 8;
	add.s64 	%rd181, %rd5, %rd180;
	ld.global.f64 	%fd404, [%rd181];
	add.s64 	%rd182, %rd4, %rd180;
	ld.global.f64 	%fd405, [%rd182];
	mov.f64 	%fd406, 0d3FF0000000000000;
	sub.f64 	%fd407, %fd406, %fd404;
	add.s64 	%rd183, %rd3, %rd180;
	ld.global.f64 	%fd408, [%rd183];
	mul.f64 	%fd409, %fd407, %fd408;
	fma.rn.f64 	%fd410, %fd404, %fd405, %fd409;
	add.s64 	%rd184, %rd7, %rd180;
	st.global.f64 	[%rd184], %fd410;
	mul.wide.s32 	%rd185, %r92, 8;
	add.s64 	%rd186, %rd181, %rd185;
	ld.global.f64 	%fd411, [%rd186];
	add.s64 	%rd187, %rd182, %rd185;
	ld.global.f64 	%fd412, [%rd187];
	sub.f64 	%fd413, %fd406, %fd411;
	add.s64 	%rd188, %rd183, %rd185;
	ld.global.f64 	%fd414, [%rd188];
	mul.f64 	%fd415, %fd413, %fd414;
	fma.rn.f64 	%fd416, %fd411, %fd412, %fd415;
	add.s64 	%rd189, %rd184, %rd185;
	st.global.f64 	[%rd189], %fd416;
	add.s64 	%rd190, %rd186, %rd185;
	ld.global.f64 	%fd417, [%rd190];
	add.s64 	%rd191, %rd187, %rd185;
	ld.global.f64 	%fd418, [%rd191];
	sub.f64 	%fd419, %fd406, %fd417;
	add.s64 	%rd192, %rd188, %rd185;
	ld.global.f64 	%fd420, [%rd192];
	mul.f64 	%fd421, %fd419, %fd420;
	fma.rn.f64 	%fd422, %fd417, %fd418, %fd421;
	add.s64 	%rd193, %rd189, %rd185;
	st.global.f64 	[%rd193], %fd422;
	add.s64 	%rd194, %rd190, %rd185;
	ld.global.f64 	%fd423, [%rd194];
	add.s64 	%rd195, %rd191, %rd185;
	ld.global.f64 	%fd424, [%rd195];
	sub.f64 	%fd425, %fd406, %fd423;
	add.s64 	%rd196, %rd192, %rd185;
	ld.global.f64 	%fd426, [%rd196];
	mul.f64 	%fd427, %fd425, %fd426;
	fma.rn.f64 	%fd428, %fd423, %fd424, %fd427;
	add.s64 	%rd197, %rd193, %rd185;
	st.global.f64 	[%rd197], %fd428;
	add.s64 	%rd198, %rd194, %rd185;
	ld.global.f64 	%fd429, [%rd198];
	add.s64 	%rd199, %rd195, %rd185;
	ld.global.f64 	%fd430, [%rd199];
	sub.f64 	%fd431, %fd406, %fd429;
	add.s64 	%rd200, %rd196, %rd185;
	ld.global.f64 	%fd432, [%rd200];
	mul.f64 	%fd433, %fd431, %fd432;
	fma.rn.f64 	%fd434, %fd429, %fd430, %fd433;
	add.s64 	%rd201, %rd197, %rd185;
	st.global.f64 	[%rd201], %fd434;
	add.s64 	%rd202, %rd198, %rd185;
	ld.global.f64 	%fd435, [%rd202];
	add.s64 	%rd203, %rd199, %rd185;
	ld.global.f64 	%fd436, [%rd203];
	sub.f64 	%fd437, %fd406, %fd435;
	add.s64 	%rd204, %rd200, %rd185;
	ld.global.f64 	%fd438, [%rd204];
	mul.f64 	%fd439, %fd437, %fd438;
	fma.rn.f64 	%fd440, %fd435, %fd436, %fd439;
	add.s64 	%rd205, %rd201, %rd185;
	st.global.f64 	[%rd205], %fd440;
	add.s64 	%rd206, %rd202, %rd185;
	ld.global.f64 	%fd441, [%rd206];
	add.s64 	%rd207, %rd203, %rd185;
	ld.global.f64 	%fd442, [%rd207];
	sub.f64 	%fd443, %fd406, %fd441;
	add.s64 	%rd208, %rd204, %rd185;
	ld.global.f64 	%fd444, [%rd208];
	mul.f64 	%fd445, %fd443, %fd444;
	fma.rn.f64 	%fd446, %fd441, %fd442, %fd445;
	add.s64 	%rd209, %rd205, %rd185;
	st.global.f64 	[%rd209], %fd446;
	add.s64 	%rd210, %rd206, %rd185;
	ld.global.f64 	%fd447, [%rd210];
	add.s64 	%rd211, %rd207, %rd185;
	ld.global.f64 	%fd448, [%rd211];
	sub.f64 	%fd449, %fd406, %fd447;
	add.s64 	%rd212, %rd208, %rd185;
	ld.global.f64 	%fd450, [%rd212];
	mul.f64 	%fd451, %fd449, %fd450;
	fma.rn.f64 	%fd452, %fd447, %fd448, %fd451;
	add.s64 	%rd213, %rd209, %rd185;
	st.global.f64 	[%rd213], %fd452;
	add.s32 	%r199, %r199, 8;
	setp.eq.s32 	%p27, %r199, %r8;
	mov.u32 	%r197, %r8;
	@%p27 bra 	$L__BB0_43;
	bra.uni 	$L__BB0_42;
$L__BB0_43:
	@%p16 bra 	$L__BB0_51;
	add.s32 	%r120, %r4, -1;
	setp.lt.u32 	%p29, %r120, 3;
	@%p29 bra 	$L__BB0_46;
	mad.lo.s32 	%r121, %r197, %r92, %r1;
	mul.wide.s32 	%rd214, %r121, 8;
	add.s64 	%rd215, %rd5, %rd214;
	ld.global.f64 	%fd453, [%rd215];
	add.s64 	%rd216, %rd4, %rd214;
	ld.global.f64 	%fd454, [%rd216];
	mov.f64 	%fd455, 0d3FF0000000000000;
	sub.f64 	%fd456, %fd455, %fd453;
	add.s64 	%rd217, %rd3, %rd214;
	ld.global.f64 	%fd457, [%rd217];
	mul.f64 	%fd458, %fd456, %fd457;
	fma.rn.f64 	%fd459, %fd453, %fd454, %fd458;
	add.s64 	%rd218, %rd7, %rd214;
	st.global.f64 	[%rd218], %fd459;
	mul.wide.s32 	%rd219, %r92, 8;
	add.s64 	%rd220, %rd215, %rd219;
	ld.global.f64 	%fd460, [%rd220];
	add.s64 	%rd221, %rd216, %rd219;
	ld.global.f64 	%fd461, [%rd221];
	sub.f64 	%fd462, %fd455, %fd460;
	add.s64 	%rd222, %rd217, %rd219;
	ld.global.f64 	%fd463, [%rd222];
	mul.f64 	%fd464, %fd462, %fd463;
	fma.rn.f64 	%fd465, %fd460, %fd461, %fd464;
	add.s64 	%rd223, %rd218, %rd219;
	st.global.f64 	[%rd223], %fd465;
	add.s64 	%rd224, %rd220, %rd219;
	ld.global.f64 	%fd466, [%rd224];
	add.s64 	%rd225, %rd221, %rd219;
	ld.global.f64 	%fd467, [%rd225];
	sub.f64 	%fd468, %fd455, %fd466;
	add.s64 	%rd226, %rd222, %rd219;
	ld.global.f64 	%fd469, [%rd226];
	mul.f64 	%fd470, %fd468, %fd469;
	fma.rn.f64 	%fd471, %fd466, %fd467, %fd470;
	add.s64 	%rd227, %rd223, %rd219;
	st.global.f64 	[%rd227], %fd471;
	add.s64 	%rd228, %rd224, %rd219;
	ld.global.f64 	%fd472, [%rd228];
	add.s64 	%rd229, %rd225, %rd219;
	ld.global.f64 	%fd473, [%rd229];
	sub.f64 	%fd474, %fd455, %fd472;
	add.s64 	%rd230, %rd226, %rd219;
	ld.global.f64 	%fd475, [%rd230];
	mul.f64 	%fd476, %fd474, %fd475;
	fma.rn.f64 	%fd477, %fd472, %fd473, %fd476;
	add.s64 	%rd231, %rd227, %rd219;
	st.global.f64 	[%rd231], %fd477;
	add.s32 	%r197, %r197, 4;
$L__BB0_46:
	@%p23 bra 	$L__BB0_51;
	setp.eq.s32 	%p31, %r3, 1;
	@%p31 bra 	$L__BB0_49;
	mad.lo.s32 	%r122, %r197, %r92, %r1;
	mul.wide.s32 	%rd232, %r122, 8;
	add.s64 	%rd233, %rd5, %rd232;
	ld.global.f64 	%fd478, [%rd233];
	add.s64 	%rd234, %rd4, %rd232;
	ld.global.f64 	%fd479, [%rd234];
	mov.f64 	%fd480, 0d3FF0000000000000;
	sub.f64 	%fd481, %fd480, %fd478;
	add.s64 	%rd235, %rd3, %rd232;
	ld.global.f64 	%fd482, [%rd235];
	mul.f64 	%fd483, %fd481, %fd482;
	fma.rn.f64 	%fd484, %fd478, %fd479, %fd483;
	add.s64 	%rd236, %rd7, %rd232;
	st.global.f64 	[%rd236], %fd484;
	mul.wide.s32 	%rd237, %r92, 8;
	add.s64 	%rd238, %rd233, %rd237;
	ld.global.f64 	%fd485, [%rd238];
	add.s64 	%rd239, %rd234, %rd237;
	ld.global.f64 	%fd486, [%rd239];
	sub.f64 	%fd487, %fd480, %fd485;
	add.s64 	%rd240, %rd235, %rd237;
	ld.global.f64 	%fd488, [%rd240];
	mul.f64 	%fd489, %fd487, %fd488;
	fma.rn.f64 	%fd490, %fd485, %fd486, %fd489;
	add.s64 	%rd241, %rd236, %rd237;
	st.global.f64 	[%rd241], %fd490;
	add.s32 	%r197, %r197, 2;
$L__BB0_49:
	setp.eq.s32 	%p32, %r7, 0;
	@%p32 bra 	$L__BB0_51;
	mad.lo.s32 	%r123, %r197, %r92, %r1;
	mul.wide.s32 	%rd242, %r123, 8;
	add.s64 	%rd243, %rd5, %rd242;
	ld.global.f64 	%fd491, [%rd243];
	add.s64 	%rd244, %rd4, %rd242;
	ld.global.f64 	%fd492, [%rd244];
	mov.f64 	%fd493, 0d3FF0000000000000;
	sub.f64 	%fd494, %fd493, %fd491;
	add.s64 	%rd245, %rd3, %rd242;
	ld.global.f64 	%fd495, [%rd245];
	mul.f64 	%fd496, %fd494, %fd495;
	fma.rn.f64 	%fd497, %fd491, %fd492, %fd496;
	add.s64 	%rd246, %rd7, %rd242;
	st.global.f64 	[%rd246], %fd497;
$L__BB0_51:
	mov.b32 	%r201, 0;
	@%p21 bra 	$L__BB0_54;
	mov.b32 	%r202, 0;
$L__BB0_53:
	.pragma "nounroll";
	mad.lo.s32 	%r126, %r202, %r92, %r1;
	mul.wide.s32 	%rd247, %r126, 8;
	add.s64 	%rd248, %rd9, %rd247;
	ld.global.f64 	%fd498, [%rd248];
	add.s64 	%rd249, %rd7, %rd247;
	ld.global.f64 	%fd499, [%rd249];
	add.s64 	%rd250, %rd6, %rd247;
	ld.global.f64 	%fd500, [%rd250];
	mul.f64 	%fd501, %fd498, %fd500;
	sub.f64 	%fd502, %fd499, %fd501;
	mul.f64 	%fd503, %fd3, %fd502;
	add.s64 	%rd251, %rd5, %rd247;
	ld.global.f64 	%fd504, [%rd251];
	mul.f64 	%fd505, %fd3, %fd504;
	fma.rn.f64 	%fd506, %fd505, %fd500, 0d3FF0000000000000;
	div.rn.f64 	%fd507, %fd503, %fd506;
	add.f64 	%fd508, %fd498, %fd507;
	add.s64 	%rd252, %rd11, %rd247;
	st.global.f64 	[%rd252], %fd508;
	mul.wide.s32 	%rd253, %r92, 8;
	add.s64 	%rd254, %rd248, %rd253;
	ld.global.f64 	%fd509, [%rd254];
	add.s64 	%rd255, %rd249, %rd253;
	ld.global.f64 	%fd510, [%rd255];
	add.s64 	%rd256, %rd250, %rd253;
	ld.global.f64 	%fd511, [%rd256];
	mul.f64 	%fd512, %fd509, %fd511;
	sub.f64 	%fd513, %fd510, %fd512;
	mul.f64 	%fd514, %fd3, %fd513;
	add.s64 	%rd257, %rd251, %rd253;
	ld.global.f64 	%fd515, [%rd257];
	mul.f64 	%fd516, %fd3, %fd515;
	fma.rn.f64 	%fd517, %fd516, %fd511, 0d3FF0000000000000;
	div.rn.f64 	%fd518, %fd514, %fd517;
	add.f64 	%fd519, %fd509, %fd518;
	add.s64 	%rd258, %rd252, %rd253;
	st.global.f64 	[%rd258], %fd519;
	add.s64 	%rd259, %rd254, %rd253;
	ld.global.f64 	%fd520, [%rd259];
	add.s64 	%rd260, %rd255, %rd253;
	ld.global.f64 	%fd521, [%rd260];
	add.s64 	%rd261, %rd256, %rd253;
	ld.global.f64 	%fd522, [%rd261];
	mul.f64 	%fd523, %fd520, %fd522;
	sub.f64 	%fd524, %fd521, %fd523;
	mul.f64 	%fd525, %fd3, %fd524;
	add.s64 	%rd262, %rd257, %rd253;
	ld.global.f64 	%fd526, [%rd262];
	mul.f64 	%fd527, %fd3, %fd526;
	fma.rn.f64 	%fd528, %fd527, %fd522, 0d3FF0000000000000;
	div.rn.f64 	%fd529, %fd525, %fd528;
	add.f64 	%fd530, %fd520, %fd529;
	add.s64 	%rd263, %rd258, %rd253;
	st.global.f64 	[%rd263], %fd530;
	add.s64 	%rd264, %rd259, %rd253;
	ld.global.f64 	%fd531, [%rd264];
	add.s64 	%rd265, %rd260, %rd253;
	ld.global.f64 	%fd532, [%rd265];
	add.s64 	%rd266, %rd261, %rd253;
	ld.global.f64 	%fd533, [%rd266];
	mul.f64 	%fd534, %fd531, %fd533;
	sub.f64 	%fd535, %fd532, %fd534;
	mul.f64 	%fd536, %fd3, %fd535;
	add.s64 	%rd267, %rd262, %rd253;
	ld.global.f64 	%fd537, [%rd267];
	mul.f64 	%fd538, %fd3, %fd537;
	fma.rn.f64 	%fd539, %fd538, %fd533, 0d3FF0000000000000;
	div.rn.f64 	%fd540, %fd536, %fd539;
	add.f64 	%fd541, %fd531, %fd540;
	add.s64 	%rd268, %rd263, %rd253;
	st.global.f64 	[%rd268], %fd541;
	add.s32 	%r202, %r202, 4;
	setp.eq.s32 	%p34, %r202, %r6;
	mov.u32 	%r201, %r6;
	@%p34 bra 	$L__BB0_54;
	bra.uni 	$L__BB0_53;
$L__BB0_54:
	@%p23 bra 	$L__BB0_59;
	setp.eq.s32 	%p36, %r3, 1;
	@%p36 bra 	$L__BB0_57;
	mad.lo.s32 	%r127, %r201, %r92, %r1;
	mul.wide.s32 	%rd269, %r127, 8;
	add.s64 	%rd270, %rd9, %rd269;
	ld.global.f64 	%fd542, [%rd270];
	add.s64 	%rd271, %rd7, %rd269;
	ld.global.f64 	%fd543, [%rd271];
	add.s64 	%rd272, %rd6, %rd269;
	ld.global.f64 	%fd544, [%rd272];
	mul.f64 	%fd545, %fd542, %fd544;
	sub.f64 	%fd546, %fd543, %fd545;
	mul.f64 	%fd547, %fd3, %fd546;
	add.s64 	%rd273, %rd5, %rd269;
	ld.global.f64 	%fd548, [%rd273];
	mul.f64 	%fd549, %fd3, %fd548;
	fma.rn.f64 	%fd550, %fd549, %fd544, 0d3FF0000000000000;
	div.rn.f64 	%fd551, %fd547, %fd550;
	add.f64 	%fd552, %fd542, %fd551;
	add.s64 	%rd274, %rd11, %rd269;
	st.global.f64 	[%rd274], %fd552;
	mul.wide.s32 	%rd275, %r92, 8;
	add.s64 	%rd276, %rd270, %rd275;
	ld.global.f64 	%fd553, [%rd276];
	add.s64 	%rd277, %rd271, %rd275;
	ld.global.f64 	%fd554, [%rd277];
	add.s64 	%rd278, %rd272, %rd275;
	ld.global.f64 	%fd555, [%rd278];
	mul.f64 	%fd556, %fd553, %fd555;
	sub.f64 	%fd557, %fd554, %fd556;
	mul.f64 	%fd558, %fd3, %fd557;
	add.s64 	%rd279, %rd273, %rd275;
	ld.global.f64 	%fd559, [%rd279];
	mul.f64 	%fd560, %fd3, %fd559;
	fma.rn.f64 	%fd561, %fd560, %fd555, 0d3FF0000000000000;
	div.rn.f64 	%fd562, %fd558, %fd561;
	add.f64 	%fd563, %fd553, %fd562;
	add.s64 	%rd280, %rd274, %rd275;
	st.global.f64 	[%rd280], %fd563;
	add.s32 	%r201, %r201, 2;
$L__BB0_57:
	setp.eq.s32 	%p37, %r7, 0;
	@%p37 bra 	$L__BB0_59;
	mad.lo.s32 	%r128, %r201, %r92, %r1;
	mul.wide.s32 	%rd281, %r128, 8;
	add.s64 	%rd282, %rd9, %rd281;
	ld.global.f64 	%fd564, [%rd282];
	add.s64 	%rd283, %rd7, %rd281;
	ld.global.f64 	%fd565, [%rd283];
	add.s64 	%rd284, %rd6, %rd281;
	ld.global.f64 	%fd566, [%rd284];
	mul.f64 	%fd567, %fd564, %fd566;
	sub.f64 	%fd568, %fd565, %fd567;
	mul.f64 	%fd569, %fd3, %fd568;
	add.s64 	%rd285, %rd5, %rd281;
	ld.global.f64 	%fd570, [%rd285];
	mul.f64 	%fd571, %fd3, %fd570;
	fma.rn.f64 	%fd572, %fd571, %fd566, 0d3FF0000000000000;
	div.rn.f64 	%fd573, %fd569, %fd572;
	add.f64 	%fd574, %fd564, %fd573;
	add.s64 	%rd286, %rd11, %rd281;
	st.global.f64 	[%rd286], %fd574;
$L__BB0_59:
	mov.b32 	%r209, 0;
	mov.u32 	%r214, %r209;
	@%p14 bra 	$L__BB0_62;
	mov.b32 	%r203, 0;
	mov.u32 	%r214, %r203;
$L__BB0_61:
	.pragma "nounroll";
	mad.lo.s32 	%r132, %r203, %r92, %r1;
	mul.wide.s32 	%rd287, %r132, 8;
	add.s64 	%rd288, %rd11, %rd287;
	ld.global.f64 	%fd575, [%rd288];
	add.s64 	%rd289, %rd10, %rd287;
	ld.global.f64 	%fd576, [%rd289];
	sub.f64 	%fd577, %fd575, %fd576;
	abs.f64 	%fd578, %fd577;
	add.f64 	%fd580, %fd575, 0d3DDB7CDFD9D7BDBB;
	mul.f64 	%fd581, %fd580, 0d3F50624DD2F1A9FC;
	setp.ge.f64 	%p39, %fd578, %fd581;
	mul.wide.s32 	%rd290, %r92, 8;
	add.s64 	%rd291, %rd288, %rd290;
	ld.global.f64 	%fd583, [%rd291];
	add.s64 	%rd292, %rd289, %rd290;
	ld.global.f64 	%fd584, [%rd292];
	sub.f64 	%fd585, %fd583, %fd584;
	abs.f64 	%fd586, %fd585;
	add.f64 	%fd588, %fd583, 0d3DDB7CDFD9D7BDBB;
	mul.f64 	%fd589, %fd588, 0d3F50624DD2F1A9FC;
	setp.ge.f64 	%p40, %fd586, %fd589;
	add.s64 	%rd293, %rd291, %rd290;
	ld.global.f64 	%fd591, [%rd293];
	add.s64 	%rd294, %rd292, %rd290;
	ld.global.f64 	%fd592, [%rd294];
	sub.f64 	%fd593, %fd591, %fd592;
	abs.f64 	%fd594, %fd593;
	add.f64 	%fd596, %fd591, 0d3DDB7CDFD9D7BDBB;
	mul.f64 	%fd597, %fd596, 0d3F50624DD2F1A9FC;
	setp.ge.f64 	%p41, %fd594, %fd597;
	add.s64 	%rd295, %rd293, %rd290;
	ld.global.f64 	%fd599, [%rd295];
	add.s64 	%rd296, %rd294, %rd290;
	ld.global.f64 	%fd600, [%rd296];
	sub.f64 	%fd601, %fd599, %fd600;
	abs.f64 	%fd602, %fd601;
	add.f64 	%fd604, %fd599, 0d3DDB7CDFD9D7BDBB;
	mul.f64 	%fd605, %fd604, 0d3F50624DD2F1A9FC;
	setp.ge.f64 	%p42, %fd602, %fd605;
	add.s64 	%rd297, %rd295, %rd290;
	ld.global.f64 	%fd607, [%rd297];
	add.s64 	%rd298, %rd296, %rd290;
	ld.global.f64 	%fd608, [%rd298];
	sub.f64 	%fd609, %fd607, %fd608;
	abs.f64 	%fd610, %fd609;
	add.f64 	%fd612, %fd607, 0d3DDB7CDFD9D7BDBB;
	mul.f64 	%fd613, %fd612, 0d3F50624DD2F1A9FC;
	setp.ge.f64 	%p43, %fd610, %fd613;
	add.s64 	%rd299, %rd297, %rd290;
	ld.global.f64 	%fd615, [%rd299];
	add.s64 	%rd300, %rd298, %rd290;
	ld.global.f64 	%fd616, [%rd300];
	sub.f64 	%fd617, %fd615, %fd616;
	abs.f64 	%fd618, %fd617;
	add.f64 	%fd620, %fd615, 0d3DDB7CDFD9D7BDBB;
	mul.f64 	%fd621, %fd620, 0d3F50624DD2F1A9FC;
	setp.ge.f64 	%p44, %fd618, %fd621;
	add.s64 	%rd301, %rd299, %rd290;
	ld.global.f64 	%fd623, [%rd301];
	add.s64 	%rd302, %rd300, %rd290;
	ld.global.f64 	%fd624, [%rd302];
	sub.f64 	%fd625, %fd623, %fd624;
	abs.f64 	%fd626, %fd625;
	add.f64 	%fd628, %fd623, 0d3DDB7CDFD9D7BDBB;
	mul.f64 	%fd629, %fd628, 0d3F50624DD2F1A9FC;
	setp.ge.f64 	%p45, %fd626, %fd629;
	add.s64 	%rd303, %rd301, %rd290;
	ld.global.f64 	%fd631, [%rd303];
	add.s64 	%rd304, %rd302, %rd290;
	ld.global.f64 	%fd632, [%rd304];
	sub.f64 	%fd633, %fd631, %fd632;
	abs.f64 	%fd634, %fd633;
	add.f64 	%fd635, %fd631, 0d3DDB7CDFD9D7BDBB;
	mul.f64 	%fd636, %fd635, 0d3F50624DD2F1A9FC;
	setp.ge.f64 	%p46, %fd634, %fd636;
	selp.b32 	%r133, 1, %r214, %p39;
	selp.b32 	%r134, 1, %r133, %p40;
	selp.b32 	%r135, 1, %r134, %p41;
	selp.b32 	%r136, 1, %r135, %p42;
	selp.b32 	%r137, 1, %r136, %p43;
	selp.b32 	%r138, 1, %r137, %p44;
	selp.b32 	%r139, 1, %r138, %p45;
	selp.b32 	%r214, 1, %r139, %p46;
	add.s32 	%r203, %r203, 8;
	setp.ne.s32 	%p47, %r203, %r8;
	mov.u32 	%r209, %r8;
	@%p47 bra 	$L__BB0_61;
$L__BB0_62:
	setp.eq.s32 	%p48, %r4, 0;
	@%p48 bra 	$L__BB0_70;
	add.s32 	%r141, %r4, -1;
	setp.lt.u32 	%p49, %r141, 3;
	@%p49 bra 	$L__BB0_65;
	mad.lo.s32 	%r142, %r209, %r92, %r1;
	mul.wide.s32 	%rd305, %r142, 8;
	add.s64 	%rd306, %rd11, %rd305;
	ld.global.f64 	%fd637, [%rd306];
	add.s64 	%rd307, %rd10, %rd305;
	ld.global.f64 	%fd638, [%rd307];
	sub.f64 	%fd639, %fd637, %fd638;
	abs.f64 	%fd640, %fd639;
	add.f64 	%fd642, %fd637, 0d3DDB7CDFD9D7BDBB;
	mul.f64 	%fd643, %fd642, 0d3F50624DD2F1A9FC;
	setp.ge.f64 	%p50, %fd640, %fd643;
	mul.wide.s32 	%rd308, %r92, 8;
	add.s64 	%rd309, %rd306, %rd308;
	ld.global.f64 	%fd645, [%rd309];
	add.s64 	%rd310, %rd307, %rd308;
	ld.global.f64 	%fd646, [%rd310];
	sub.f64 	%fd647, %fd645, %fd646;
	abs.f64 	%fd648, %fd647;
	add.f64 	%fd650, %fd645, 0d3DDB7CDFD9D7BDBB;
	mul.f64 	%fd651, %fd650, 0d3F50624DD2F1A9FC;
	setp.ge.f64 	%p51, %fd648, %fd651;
	add.s64 	%rd311, %rd309, %rd308;
	ld.global.f64 	%fd653, [%rd311];
	add.s64 	%rd312, %rd310, %rd308;
	ld.global.f64 	%fd654, [%rd312];
	sub.f64 	%fd655, %fd653, %fd654;
	abs.f64 	%fd656, %fd655;
	add.f64 	%fd658, %fd653, 0d3DDB7CDFD9D7BDBB;
	mul.f64 	%fd659, %fd658, 0d3F50624DD2F1A9FC;
	setp.ge.f64 	%p52, %fd656, %fd659;
	add.s64 	%rd313, %rd311, %rd308;
	ld.global.f64 	%fd661, [%rd313];
	add.s64 	%rd314, %rd312, %rd308;
	ld.global.f64 	%fd662, [%rd314];
	sub.f64 	%fd663, %fd661, %fd662;
	abs.f64 	%fd664, %fd663;
	add.f64 	%fd665, %fd661, 0d3DDB7CDFD9D7BDBB;
	mul.f64 	%fd666, %fd665, 0d3F50624DD2F1A9FC;
	setp.ge.f64 	%p53, %fd664, %fd666;
	selp.b32 	%r143, 1, %r214, %p50;
	selp.b32 	%r144, 1, %r143, %p51;
	selp.b32 	%r145, 1, %r144, %p52;
	selp.b32 	%r214, 1, %r145, %p53;
	add.s32 	%r209, %r209, 4;
$L__BB0_65:
	setp.eq.s32 	%p54, %r3, 0;
	@%p54 bra 	$L__BB0_70;
	setp.eq.s32 	%p55, %r3, 1;
	@%p55 bra 	$L__BB0_68;
	mad.lo.s32 	%r147, %r209, %r92, %r1;
	mul.wide.s32 	%rd315, %r147, 8;
	add.s64 	%rd316, %rd11, %rd315;
	ld.global.f64 	%fd667, [%rd316];
	add.s64 	%rd317, %rd10, %rd315;
	ld.global.f64 	%fd668, [%rd317];
	sub.f64 	%fd669, %fd667, %fd668;
	abs.f64 	%fd670, %fd669;
	add.f64 	%fd672, %fd667, 0d3DDB7CDFD9D7BDBB;
	mul.f64 	%fd673, %fd672, 0d3F50624DD2F1A9FC;
	setp.ge.f64 	%p56, %fd670, %fd673;
	mul.wide.s32 	%rd318, %r92, 8;
	add.s64 	%rd319, %rd316, %rd318;
	ld.global.f64 	%fd675, [%rd319];
	add.s64 	%rd320, %rd317, %rd318;
	ld.global.f64 	%fd676, [%rd320];
	sub.f64 	%fd677, %fd675, %fd676;
	abs.f64 	%fd678, %fd677;
	add.f64 	%fd679, %fd675, 0d3DDB7CDFD9D7BDBB;
	mul.f64 	%fd680, %fd679, 0d3F50624DD2F1A9FC;
	setp.ge.f64 	%p57, %fd678, %fd680;
	selp.b32 	%r148, 1, %r214, %p56;
	selp.b32 	%r214, 1, %r148, %p57;
	add.s32 	%r209, %r209, 2;
$L__BB0_68:
	setp.eq.s32 	%p58, %r7, 0;
	@%p58 bra 	$L__BB0_70;
	mad.lo.s32 	%r149, %r209, %r92, %r1;
	mul.wide.s32 	%rd321, %r149, 8;
	add.s64 	%rd322, %rd11, %rd321;
	ld.global.f64 	%fd681, [%rd322];
	add.s64 	%rd323, %rd10, %rd321;
	ld.global.f64 	%fd682, [%rd323];
	sub.f64 	%fd683, %fd681, %fd682;
	abs.f64 	%fd684, %fd683;
	add.f64 	%fd685, %fd681, 0d3DDB7CDFD9D7BDBB;
	mul.f64 	%fd686, %fd685, 0d3F50624DD2F1A9FC;
	setp.ge.f64 	%p59, %fd684, %fd686;
	selp.b32 	%r214, 1, %r214, %p59;
$L__BB0_70:
	setp.gt.u32 	%p60, %r187, 9;
	selp.b32 	%r188, 1, %r188, %p60;
	setp.eq.s32 	%p61, %r214, 0;
	or.pred  	%p62, %p60, %p61;
	@%p62 bra 	$L__BB0_86;
	ld.param.u32 	%r177, [_Z7new_qssPdS_S_S_S_S_S_S_S_S_S_S_S_S_S_S_iiidS__param_16];
	setp.lt.s32 	%p63, %r177, 1;
	@%p63 bra 	$L__BB0_85;
	setp.lt.u32 	%p64, %r2, 15;
	mov.b32 	%r217, 0;
	@%p64 bra 	$L__BB0_75;
	mov.b32 	%r215, 0;
$L__BB0_74:
	.pragma "nounroll";
	mad.lo.s32 	%r152, %r215, %r92, %r1;
	mul.wide.s32 	%rd324, %r152, 8;
	add.s64 	%rd325, %rd11, %rd324;
	ld.global.f64 	%fd687, [%rd325];
	add.s64 	%rd326, %rd8, %rd324;
	st.global.f64 	[%rd326], %fd687;
	mul.wide.s32 	%rd327, %r92, 8;
	add.s64 	%rd328, %rd325, %rd327;
	ld.global.f64 	%fd688, [%rd328];
	add.s64 	%rd329, %rd326, %rd327;
	st.global.f64 	[%rd329], %fd688;
	add.s64 	%rd330, %rd328, %rd327;
	ld.global.f64 	%fd689, [%rd330];
	add.s64 	%rd331, %rd329, %rd327;
	st.global.f64 	[%rd331], %fd689;
	add.s64 	%rd332, %rd330, %rd327;
	ld.global.f64 	%fd690, [%rd332];
	add.s64 	%rd333, %rd331, %rd327;
	st.global.f64 	[%rd333], %fd690;
	add.s64 	%rd334, %rd332, %rd327;
	ld.global.f64 	%fd691, [%rd334];
	add.s64 	%rd335, %rd333, %rd327;
	st.global.f64 	[%rd335], %fd691;
	add.s64 	%rd336, %rd334, %rd327;
	ld.global.f64 	%fd692, [%rd336];
	add.s64 	%rd337, %rd335, %rd327;
	st.global.f64 	[%rd337], %fd692;
	add.s64 	%rd338, %rd336, %rd327;
	ld.global.f64 	%fd693, [%rd338];
	add.s64 	%rd339, %rd337, %rd327;
	st.global.f64 	[%rd339], %fd693;
	add.s64 	%rd340, %rd338, %rd327;
	ld.global.f64 	%fd694, [%rd340];
	add.s64 	%rd341, %rd339, %rd327;
	st.global.f64 	[%rd341], %fd694;
	add.s64 	%rd342, %rd340, %rd327;
	ld.global.f64 	%fd695, [%rd342];
	add.s64 	%rd343, %rd341, %rd327;
	st.global.f64 	[%rd343], %fd695;
	add.s64 	%rd344, %rd342, %rd327;
	ld.global.f64 	%fd696, [%rd344];
	add.s64 	%rd345, %rd343, %rd327;
	st.global.f64 	[%rd345], %fd696;
	add.s64 	%rd346, %rd344, %rd327;
	ld.global.f64 	%fd697, [%rd346];
	add.s64 	%rd347, %rd345, %rd327;
	st.global.f64 	[%rd347], %fd697;
	add.s64 	%rd348, %rd346, %rd327;
	ld.global.f64 	%fd698, [%rd348];
	add.s64 	%rd349, %rd347, %rd327;
	st.global.f64 	[%rd349], %fd698;
	add.s64 	%rd350, %rd348, %rd327;
	ld.global.f64 	%fd699, [%rd350];
	add.s64 	%rd351, %rd349, %rd327;
	st.global.f64 	[%rd351], %fd699;
	add.s64 	%rd352, %rd350, %rd327;
	ld.global.f64 	%fd700, [%rd352];
	add.s64 	%rd353, %rd351, %rd327;
	st.global.f64 	[%rd353], %fd700;
	add.s64 	%rd354, %rd352, %rd327;
	ld.global.f64 	%fd701, [%rd354];
	add.s64 	%rd355, %rd353, %rd327;
	st.global.f64 	[%rd355], %fd701;
	add.s64 	%rd356, %rd354, %rd327;
	ld.global.f64 	%fd702, [%rd356];
	add.s64 	%rd357, %rd355, %rd327;
	st.global.f64 	[%rd357], %fd702;
	add.s32 	%r215, %r215, 16;
	setp.ne.s32 	%p65, %r215, %r9;
	mov.u32 	%r217, %r9;
	@%p65 bra 	$L__BB0_74;
$L__BB0_75:
	setp.eq.s32 	%p66, %r5, 0;
	@%p66 bra 	$L__BB0_85;
	add.s32 	%r153, %r5, -1;
	setp.lt.u32 	%p67, %r153, 7;
	@%p67 bra 	$L__BB0_78;
	mad.lo.s32 	%r154, %r217, %r92, %r1;
	mul.wide.s32 	%rd358, %r154, 8;
	add.s64 	%rd359, %rd11, %rd358;
	ld.global.f64 	%fd703, [%rd359];
	add.s64 	%rd360, %rd8, %rd358;
	st.global.f64 	[%rd360], %fd703;
	mul.wide.s32 	%rd361, %r92, 8;
	add.s64 	%rd362, %rd359, %rd361;
	ld.global.f64 	%fd704, [%rd362];
	add.s64 	%rd363, %rd360, %rd361;
	st.global.f64 	[%rd363], %fd704;
	add.s64 	%rd364, %rd362, %rd361;
	ld.global.f64 	%fd705, [%rd364];
	add.s64 	%rd365, %rd363, %rd361;
	st.global.f64 	[%rd365], %fd705;
	add.s64 	%rd366, %rd364, %rd361;
	ld.global.f64 	%fd706, [%rd366];
	add.s64 	%rd367, %rd365, %rd361;
	st.global.f64 	[%rd367], %fd706;
	add.s64 	%rd368, %rd366, %rd361;
	ld.global.f64 	%fd707, [%rd368];
	add.s64 	%rd369, %rd367, %rd361;
	st.global.f64 	[%rd369], %fd707;
	add.s64 	%rd370, %rd368, %rd361;
	ld.global.f64 	%fd708, [%rd370];
	add.s64 	%rd371, %rd369, %rd361;
	st.global.f64 	[%rd371], %fd708;
	add.s64 	%rd372, %rd370, %rd361;
	ld.global.f64 	%fd709, [%rd372];
	add.s64 	%rd373, %rd371, %rd361;
	st.global.f64 	[%rd373], %fd709;
	add.s64 	%rd374, %rd372, %rd361;
	ld.global.f64 	%fd710, [%rd374];
	add.s64 	%rd375, %rd373, %rd361;
	st.global.f64 	[%rd375], %fd710;
	add.s32 	%r217, %r217, 8;
$L__BB0_78:
	setp.eq.s32 	%p68, %r4, 0;
	@%p68 bra 	$L__BB0_85;
	add.s32 	%r155, %r4, -1;
	setp.lt.u32 	%p69, %r155, 3;
	@%p69 bra 	$L__BB0_81;
	mad.lo.s32 	%r156, %r217, %r92, %r1;
	mul.wide.s32 	%rd376, %r156, 8;
	add.s64 	%rd377, %rd11, %rd376;
	ld.global.f64 	%fd711, [%rd377];
	add.s64 	%rd378, %rd8, %rd376;
	st.global.f64 	[%rd378], %fd711;
	mul.wide.s32 	%rd379, %r92, 8;
	add.s64 	%rd380, %rd377, %rd379;
	ld.global.f64 	%fd712, [%rd380];
	add.s64 	%rd381, %rd378, %rd379;
	st.global.f64 	[%rd381], %fd712;
	add.s64 	%rd382, %rd380, %rd379;
	ld.global.f64 	%fd713, [%rd382];
	add.s64 	%rd383, %rd381, %rd379;
	st.global.f64 	[%rd383], %fd713;
	add.s64 	%rd384, %rd382, %rd379;
	ld.global.f64 	%fd714, [%rd384];
	add.s64 	%rd385, %rd383, %rd379;
	st.global.f64 	[%rd385], %fd714;
	add.s32 	%r217, %r217, 4;
$L__BB0_81:
	setp.eq.s32 	%p70, %r3, 0;
	@%p70 bra 	$L__BB0_85;
	setp.eq.s32 	%p71, %r3, 1;
	mad.lo.s32 	%r157, %r217, %r92, %r1;
	mul.wide.s32 	%rd386, %r157, 8;
	add.s64 	%rd14, %rd11, %rd386;
	ld.global.f64 	%fd715, [%rd14];
	add.s64 	%rd15, %rd8, %rd386;
	st.global.f64 	[%rd15], %fd715;
	@%p71 bra 	$L__BB0_85;
	setp.eq.s32 	%p72, %r3, 2;
	mul.wide.s32 	%rd16, %r92, 8;
	add.s64 	%rd17, %rd14, %rd16;
	ld.global.f64 	%fd716, [%rd17];
	add.s64 	%rd18, %rd15, %rd16;
	st.global.f64 	[%rd18], %fd716;
	@%p72 bra 	$L__BB0_85;
	add.s64 	%rd387, %rd17, %rd16;
	ld.global.f64 	%fd717, [%rd387];
	add.s64 	%rd388, %rd18, %rd16;
	st.global.f64 	[%rd388], %fd717;
$L__BB0_85:
	setp.eq.s32 	%p73, %r214, 1;
	add.s32 	%r187, %r187, 1;
	@%p73 bra 	$L__BB0_20;
$L__BB0_86:
	setp.ne.s32 	%p74, %r188, 0;
	@%p74 bra 	$L__BB0_102;
	ld.param.u32 	%r178, [_Z7new_qssPdS_S_S_S_S_S_S_S_S_S_S_S_S_S_S_iiidS__param_16];
	setp.lt.s32 	%p75, %r178, 1;
	@%p75 bra 	$L__BB0_101;
	setp.lt.u32 	%p76, %r2, 15;
	mov.b32 	%r221, 0;
	@%p76 bra 	$L__BB0_91;
	mov.b32 	%r219, 0;
$L__BB0_90:
	.pragma "nounroll";
	mad.lo.s32 	%r160, %r219, %r92, %r1;
	mul.wide.s32 	%rd389, %r160, 8;
	add.s64 	%rd390, %rd11, %rd389;
	ld.global.f64 	%fd718, [%rd390];
	add.s64 	%rd391, %rd9, %rd389;
	st.global.f64 	[%rd391], %fd718;
	mul.wide.s32 	%rd392, %r92, 8;
	add.s64 	%rd393, %rd390, %rd392;
	ld.global.f64 	%fd719, [%rd393];
	add.s64 	%rd394, %rd391, %rd392;
	st.global.f64 	[%rd394], %fd719;
	add.s64 	%rd395, %rd393, %rd392;
	ld.global.f64 	%fd720, [%rd395];
	add.s64 	%rd396, %rd394, %rd392;
	st.global.f64 	[%rd396], %fd720;
	add.s64 	%rd397, %rd395, %rd392;
	ld.global.f64 	%fd721, [%rd397];
	add.s64 	%rd398, %rd396, %rd392;
	st.global.f64 	[%rd398], %fd721;
	add.s64 	%rd399, %rd397, %rd392;
	ld.global.f64 	%fd722, [%rd399];
	add.s64 	%rd400, %rd398, %rd392;
	st.global.f64 	[%rd400], %fd722;
	add.s64 	%rd401, %rd399, %rd392;
	ld.global.f64 	%fd723, [%rd401];
	add.s64 	%rd402, %rd400, %rd392;
	st.global.f64 	[%rd402], %fd723;
	add.s64 	%rd403, %rd401, %rd392;
	ld.global.f64 	%fd724, [%rd403];
	add.s64 	%rd404, %rd402, %rd392;
	st.global.f64 	[%rd404], %fd724;
	add.s64 	%rd405, %rd403, %rd392;
	ld.global.f64 	%fd725, [%rd405];
	add.s64 	%rd406, %rd404, %rd392;
	st.global.f64 	[%rd406], %fd725;
	add.s64 	%rd407, %rd405, %rd392;
	ld.global.f64 	%fd726, [%rd407];
	add.s64 	%rd408, %rd406, %rd392;
	st.global.f64 	[%rd408], %fd726;
	add.s64 	%rd409, %rd407, %rd392;
	ld.global.f64 	%fd727, [%rd409];
	add.s64 	%rd410, %rd408, %rd392;
	st.global.f64 	[%rd410], %fd727;
	add.s64 	%rd411, %rd409, %rd392;
	ld.global.f64 	%fd728, [%rd411];
	add.s64 	%rd412, %rd410, %rd392;
	st.global.f64 	[%rd412], %fd728;
	add.s64 	%rd413, %rd411, %rd392;
	ld.global.f64 	%fd729, [%rd413];
	add.s64 	%rd414, %rd412, %rd392;
	st.global.f64 	[%rd414], %fd729;
	add.s64 	%rd415, %rd413, %rd392;
	ld.global.f64 	%fd730, [%rd415];
	add.s64 	%rd416, %rd414, %rd392;
	st.global.f64 	[%rd416], %fd730;
	add.s64 	%rd417, %rd415, %rd392;
	ld.global.f64 	%fd731, [%rd417];
	add.s64 	%rd418, %rd416, %rd392;
	st.global.f64 	[%rd418], %fd731;
	add.s64 	%rd419, %rd417, %rd392;
	ld.global.f64 	%fd732, [%rd419];
	add.s64 	%rd420, %rd418, %rd392;
	st.global.f64 	[%rd420], %fd732;
	add.s64 	%rd421, %rd419, %rd392;
	ld.global.f64 	%fd733, [%rd421];
	add.s64 	%rd422, %rd420, %rd392;
	st.global.f64 	[%rd422], %fd733;
	add.s32 	%r219, %r219, 16;
	setp.ne.s32 	%p77, %r219, %r9;
	mov.u32 	%r221, %r9;
	@%p77 bra 	$L__BB0_90;
$L__BB0_91:
	setp.eq.s32 	%p78, %r5, 0;
	@%p78 bra 	$L__BB0_101;
	add.s32 	%r161, %r5, -1;
	setp.lt.u32 	%p79, %r161, 7;
	@%p79 bra 	$L__BB0_94;
	mad.lo.s32 	%r162, %r221, %r92, %r1;
	mul.wide.s32 	%rd423, %r162, 8;
	add.s64 	%rd424, %rd11, %rd423;
	ld.global.f64 	%fd734, [%rd424];
	add.s64 	%rd425, %rd9, %rd423;
	st.global.f64 	[%rd425], %fd734;
	mul.wide.s32 	%rd426, %r92, 8;
	add.s64 	%rd427, %rd424, %rd426;
	ld.global.f64 	%fd735, [%rd427];
	add.s64 	%rd428, %rd425, %rd426;
	st.global.f64 	[%rd428], %fd735;
	add.s64 	%rd429, %rd427, %rd426;
	ld.global.f64 	%fd736, [%rd429];
	add.s64 	%rd430, %rd428, %rd426;
	st.global.f64 	[%rd430], %fd736;
	add.s64 	%rd431, %rd429, %rd426;
	ld.global.f64 	%fd737, [%rd431];
	add.s64 	%rd432, %rd430, %rd426;
	st.global.f64 	[%rd432], %fd737;
	add.s64 	%rd433, %rd431, %rd426;
	ld.global.f64 	%fd738, [%rd433];
	add.s64 	%rd434, %rd432, %rd426;
	st.global.f64 	[%rd434], %fd738;
	add.s64 	%rd435, %rd433, %rd426;
	ld.global.f64 	%fd739, [%rd435];
	add.s64 	%rd436, %rd434, %rd426;
	st.global.f64 	[%rd436], %fd739;
	add.s64 	%rd437, %rd435, %rd426;
	ld.global.f64 	%fd740, [%rd437];
	add.s64 	%rd438, %rd436, %rd426;
	st.global.f64 	[%rd438], %fd740;
	add.s64 	%rd439, %rd437, %rd426;
	ld.global.f64 	%fd741, [%rd439];
	add.s64 	%rd440, %rd438, %rd426;
	st.global.f64 	[%rd440], %fd741;
	add.s32 	%r221, %r221, 8;
$L__BB0_94:
	setp.eq.s32 	%p80, %r4, 0;
	@%p80 bra 	$L__BB0_101;
	add.s32 	%r163, %r4, -1;
	setp.lt.u32 	%p81, %r163, 3;
	@%p81 bra 	$L__BB0_97;
	mad.lo.s32 	%r164, %r221, %r92, %r1;
	mul.wide.s32 	%rd441, %r164, 8;
	add.s64 	%rd442, %rd11, %rd441;
	ld.global.f64 	%fd742, [%rd442];
	add.s64 	%rd443, %rd9, %rd441;
	st.global.f64 	[%rd443], %fd742;
	mul.wide.s32 	%rd444, %r92, 8;
	add.s64 	%rd445, %rd442, %rd444;
	ld.global.f64 	%fd743, [%rd445];
	add.s64 	%rd446, %rd443, %rd444;
	st.global.f64 	[%rd446], %fd743;
	add.s64 	%rd447, %rd445, %rd444;
	ld.global.f64 	%fd744, [%rd447];
	add.s64 	%rd448, %rd446, %rd444;
	st.global.f64 	[%rd448], %fd744;
	add.s64 	%rd449, %rd447, %rd444;
	ld.global.f64 	%fd745, [%rd449];
	add.s64 	%rd450, %rd448, %rd444;
	st.global.f64 	[%rd450], %fd745;
	add.s32 	%r221, %r221, 4;
$L__BB0_97:
	setp.eq.s32 	%p82, %r3, 0;
	@%p82 bra 	$L__BB0_101;
	setp.eq.s32 	%p83, %r3, 1;
	mad.lo.s32 	%r165, %r221, %r92, %r1;
	mul.wide.s32 	%rd451, %r165, 8;
	add.s64 	%rd19, %rd11, %rd451;
	ld.global.f64 	%fd746, [%rd19];
	add.s64 	%rd20, %rd9, %rd451;
	st.global.f64 	[%rd20], %fd746;
	@%p83 bra 	$L__BB0_101;
	setp.eq.s32 	%p84, %r3, 2;
	mul.wide.s32 	%rd21, %r92, 8;
	add.s64 	%rd22, %rd19, %rd21;
	ld.global.f64 	%fd747, [%rd22];
	add.s64 	%rd23, %rd20, %rd21;
	st.global.f64 	[%rd23], %fd747;
	@%p84 bra 	$L__BB0_101;
	add.s64 	%rd452, %rd22, %rd21;
	ld.global.f64 	%fd748, [%rd452];
	add.s64 	%rd453, %rd23, %rd21;
	st.global.f64 	[%rd453], %fd748;
$L__BB0_101:
	ld.param.u64 	%rd494, [_Z7new_qssPdS_S_S_S_S_S_S_S_S_S_S_S_S_S_S_iiidS__param_6];
	add.f64 	%fd881, %fd881, %fd3;
	cvta.to.global.u64 	%rd454, %rd494;
	mul.wide.u32 	%rd455, %r1, 8;
	add.s64 	%rd456, %rd454, %rd455;
	st.global.f64 	[%rd456], %fd891;
$L__BB0_102:
	ld.param.u32 	%r179, [_Z7new_qssPdS_S_S_S_S_S_S_S_S_S_S_S_S_S_S_iiidS__param_16];
	setp.lt.s32 	%p85, %r179, 1;
	mov.f64 	%fd889, 0d358DEE7A4AD4B81F;
	@%p85 bra 	$L__BB0_114;
	setp.lt.u32 	%p86, %r2, 7;
	mov.f64 	%fd889, 0d358DEE7A4AD4B81F;
	mov.b32 	%r225, 0;
	@%p86 bra 	$L__BB0_106;
	mov.f64 	%fd889, 0d358DEE7A4AD4B81F;
	mov.b32 	%r223, 0;
$L__BB0_105:
	.pragma "nounroll";
	mad.lo.s32 	%r168, %r223, %r92, %r1;
	mul.wide.s32 	%rd457, %r168, 8;
	add.s64 	%rd458, %rd11, %rd457;
	ld.global.f64 	%fd753, [%rd458];
	add.s64 	%rd459, %rd10, %rd457;
	ld.global.f64 	%fd754, [%rd459];
	sub.f64 	%fd755, %fd753, %fd754;
	abs.f64 	%fd756, %fd755;
	mul.f64 	%fd757, %fd753, 0d3F40624DD2F1A9FC;
	div.rn.f64 	%fd758, %fd756, %fd757;
	setp.gt.f64 	%p87, %fd758, %fd889;
	selp.f64 	%fd759, %fd758, %fd889, %p87;
	mul.wide.s32 	%rd460, %r92, 8;
	add.s64 	%rd461, %rd458, %rd460;
	ld.global.f64 	%fd760, [%rd461];
	add.s64 	%rd462, %rd459, %rd460;
	ld.global.f64 	%fd761, [%rd462];
	sub.f64 	%fd762, %fd760, %fd761;
	abs.f64 	%fd763, %fd762;
	mul.f64 	%fd764, %fd760, 0d3F40624DD2F1A9FC;
	div.rn.f64 	%fd765, %fd763, %fd764;
	setp.gt.f64 	%p88, %fd765, %fd759;
	selp.f64 	%fd766, %fd765, %fd759, %p88;
	add.s64 	%rd463, %rd461, %rd460;
	ld.global.f64 	%fd767, [%rd463];
	add.s64 	%rd464, %rd462, %rd460;
	ld.global.f64 	%fd768, [%rd464];
	sub.f64 	%fd769, %fd767, %fd768;
	abs.f64 	%fd770, %fd769;
	mul.f64 	%fd771, %fd767, 0d3F40624DD2F1A9FC;
	div.rn.f64 	%fd772, %fd770, %fd771;
	setp.gt.f64 	%p89, %fd772, %fd766;
	selp.f64 	%fd773, %fd772, %fd766, %p89;
	add.s64 	%rd465, %rd463, %rd460;
	ld.global.f64 	%fd774, [%rd465];
	add.s64 	%rd466, %rd464, %rd460;
	ld.global.f64 	%fd775, [%rd466];
	sub.f64 	%fd776, %fd774, %fd775;
	abs.f64 	%fd777, %fd776;
	mul.f64 	%fd778, %fd774, 0d3F40624DD2F1A9FC;
	div.rn.f64 	%fd779, %fd777, %fd778;
	setp.gt.f64 	%p90, %fd779, %fd773;
	selp.f64 	%fd780, %fd779, %fd773, %p90;
	add.s64 	%rd467, %rd465, %rd460;
	ld.global.f64 	%fd781, [%rd467];
	add.s64 	%rd468, %rd466, %rd460;
	ld.global.f64 	%fd782, [%rd468];
	sub.f64 	%fd783, %fd781, %fd782;
	abs.f64 	%fd784, %fd783;
	mul.f64 	%fd785, %fd781, 0d3F40624DD2F1A9FC;
	div.rn.f64 	%fd786, %fd784, %fd785;
	setp.gt.f64 	%p91, %fd786, %fd780;
	selp.f64 	%fd787, %fd786, %fd780, %p91;
	add.s64 	%rd469, %rd467, %rd460;
	ld.global.f64 	%fd788, [%rd469];
	add.s64 	%rd470, %rd468, %rd460;
	ld.global.f64 	%fd789, [%rd470];
	sub.f64 	%fd790, %fd788, %fd789;
	abs.f64 	%fd791, %fd790;
	mul.f64 	%fd792, %fd788, 0d3F40624DD2F1A9FC;
	div.rn.f64 	%fd793, %fd791, %fd792;
	setp.gt.f64 	%p92, %fd793, %fd787;
	selp.f64 	%fd794, %fd793, %fd787, %p92;
	add.s64 	%rd471, %rd469, %rd460;
	ld.global.f64 	%fd795, [%rd471];
	add.s64 	%rd472, %rd470, %rd460;
	ld.global.f64 	%fd796, [%rd472];
	sub.f64 	%fd797, %fd795, %fd796;
	abs.f64 	%fd798, %fd797;
	mul.f64 	%fd799, %fd795, 0d3F40624DD2F1A9FC;
	div.rn.f64 	%fd800, %fd798, %fd799;
	setp.gt.f64 	%p93, %fd800, %fd794;
	selp.f64 	%fd801, %fd800, %fd794, %p93;
	add.s64 	%rd473, %rd471, %rd460;
	ld.global.f64 	%fd802, [%rd473];
	add.s64 	%rd474, %rd472, %rd460;
	ld.global.f64 	%fd803, [%rd474];
	sub.f64 	%fd804, %fd802, %fd803;
	abs.f64 	%fd805, %fd804;
	mul.f64 	%fd806, %fd802, 0d3F40624DD2F1A9FC;
	div.rn.f64 	%fd807, %fd805, %fd806;
	setp.gt.f64 	%p94, %fd807, %fd801;
	selp.f64 	%fd889, %fd807, %fd801, %p94;
	add.s32 	%r223, %r223, 8;
	setp.ne.s32 	%p95, %r223, %r8;
	mov.u32 	%r225, %r8;
	@%p95 bra 	$L__BB0_105;
$L__BB0_106:
	setp.eq.s32 	%p96, %r4, 0;
	@%p96 bra 	$L__BB0_114;
	add.s32 	%r169, %r4, -1;
	setp.lt.u32 	%p97, %r169, 3;
	@%p97 bra 	$L__BB0_109;
	mad.lo.s32 	%r170, %r225, %r92, %r1;
	mul.wide.s32 	%rd475, %r170, 8;
	add.s64 	%rd476, %rd11, %rd475;
	ld.global.f64 	%fd809, [%rd476];
	add.s64 	%rd477, %rd10, %rd475;
	ld.global.f64 	%fd810, [%rd477];
	sub.f64 	%fd811, %fd809, %fd810;
	abs.f64 	%fd812, %fd811;
	mul.f64 	%fd813, %fd809, 0d3F40624DD2F1A9FC;
	div.rn.f64 	%fd814, %fd812, %fd813;
	setp.gt.f64 	%p98, %fd814, %fd889;
	selp.f64 	%fd815, %fd814, %fd889, %p98;
	mul.wide.s32 	%rd478, %r92, 8;
	add.s64 	%rd479, %rd476, %rd478;
	ld.global.f64 	%fd816, [%rd479];
	add.s64 	%rd480, %rd477, %rd478;
	ld.global.f64 	%fd817, [%rd480];
	sub.f64 	%fd818, %fd816, %fd817;
	abs.f64 	%fd819, %fd818;
	mul.f64 	%fd820, %fd816, 0d3F40624DD2F1A9FC;
	div.rn.f64 	%fd821, %fd819, %fd820;
	setp.gt.f64 	%p99, %fd821, %fd815;
	selp.f64 	%fd822, %fd821, %fd815, %p99;
	add.s64 	%rd481, %rd479, %rd478;
	ld.global.f64 	%fd823, [%rd481];
	add.s64 	%rd482, %rd480, %rd478;
	ld.global.f64 	%fd824, [%rd482];
	sub.f64 	%fd825, %fd823, %fd824;
	abs.f64 	%fd826, %fd825;
	mul.f64 	%fd827, %fd823, 0d3F40624DD2F1A9FC;
	div.rn.f64 	%fd828, %fd826, %fd827;
	setp.gt.f64 	%p100, %fd828, %fd822;
	selp.f64 	%fd829, %fd828, %fd822, %p100;
	add.s64 	%rd483, %rd481, %rd478;
	ld.global.f64 	%fd830, [%rd483];
	add.s64 	%rd484, %rd482, %rd478;
	ld.global.f64 	%fd831, [%rd484];
	sub.f64 	%fd832, %fd830, %fd831;
	abs.f64 	%fd833, %fd832;
	mul.f64 	%fd834, %fd830, 0d3F40624DD2F1A9FC;
	div.rn.f64 	%fd835, %fd833, %fd834;
	setp.gt.f64 	%p101, %fd835, %fd829;
	selp.f64 	%fd889, %fd835, %fd829, %p101;
	add.s32 	%r225, %r225, 4;
$L__BB0_109:
	setp.eq.s32 	%p102, %r3, 0;
	@%p102 bra 	$L__BB0_114;
	setp.eq.s32 	%p103, %r3, 1;
	@%p103 bra 	$L__BB0_112;
	mad.lo.s32 	%r171, %r225, %r92, %r1;
	mul.wide.s32 	%rd485, %r171, 8;
	add.s64 	%rd486, %rd11, %rd485;
	ld.global.f64 	%fd837, [%rd486];
	add.s64 	%rd487, %rd10, %rd485;
	ld.global.f64 	%fd838, [%rd487];
	sub.f64 	%fd839, %fd837, %fd838;
	abs.f64 	%fd840, %fd839;
	mul.f64 	%fd841, %fd837, 0d3F40624DD2F1A9FC;
	div.rn.f64 	%fd842, %fd840, %fd841;
	setp.gt.f64 	%p104, %fd842, %fd889;
	selp.f64 	%fd843, %fd842, %fd889, %p104;
	mul.wide.s32 	%rd488, %r92, 8;
	add.s64 	%rd489, %rd486, %rd488;
	ld.global.f64 	%fd844, [%rd489];
	add.s64 	%rd490, %rd487, %rd488;
	ld.global.f64 	%fd845, [%rd490];
	sub.f64 	%fd846, %fd844, %fd845;
	abs.f64 	%fd847, %fd846;
	mul.f64 	%fd848, %fd844, 0d3F40624DD2F1A9FC;
	div.rn.f64 	%fd849, %fd847, %fd848;
	setp.gt.f64 	%p105, %fd849, %fd843;
	selp.f64 	%fd889, %fd849, %fd843, %p105;
	add.s32 	%r225, %r225, 2;
$L__BB0_112:
	setp.eq.s32 	%p106, %r7, 0;
	@%p106 bra 	$L__BB0_114;
	mad.lo.s32 	%r172, %r225, %r92, %r1;
	mul.wide.s32 	%rd491, %r172, 8;
	add.s64 	%rd492, %rd11, %rd491;
	ld.global.f64 	%fd850, [%rd492];
	add.s64 	%rd493, %rd10, %rd491;
	ld.global.f64 	%fd851, [%rd493];
	sub.f64 	%fd852, %fd850, %fd851;
	abs.f64 	%fd853, %fd852;
	mul.f64 	%fd854, %fd850, 0d3F40624DD2F1A9FC;
	div.rn.f64 	%fd855, %fd853, %fd854;
	setp.gt.f64 	%p107, %fd855, %fd889;
	selp.f64 	%fd889, %fd855, %fd889, %p107;
$L__BB0_114:
	setp.le.f64 	%p108, %fd889, 0d0000000000000000;
	mov.f64 	%fd20, %fd3;
	@%p108 bra 	$L__BB0_116;
	mul.f64 	%fd856, %fd889, %fd889;
	sub.f64 	%fd857, %fd856, %fd889;
	mul.f64 	%fd858, %fd857, 0d3FE0000000000000;
	div.rn.f64 	%fd859, %fd858, %fd889;
	sub.f64 	%fd860, %fd889, %fd859;
	mul.f64 	%fd861, %fd860, %fd860;
	sub.f64 	%fd862, %fd861, %fd889;
	mul.f64 	%fd863, %fd862, 0d3FE0000000000000;
	div.rn.f64 	%fd864, %fd863, %fd860;
	sub.f64 	%fd865, %fd860, %fd864;
	mul.f64 	%fd866, %fd865, %fd865;
	sub.f64 	%fd867, %fd866, %fd889;
	mul.f64 	%fd868, %fd867, 0d3FE0000000000000;
	div.rn.f64 	%fd869, %fd868, %fd865;
	sub.f64 	%fd870, %fd865, %fd869;
	rcp.rn.f64 	%fd871, %fd870;
	add.f64 	%fd872, %fd871, 0d3F747AE147AE147B;
	mul.f64 	%fd20, %fd3, %fd872;
$L__BB0_116:
	@%p74 bra 	$L__BB0_118;
	div.rn.f64 	%fd874, %fd20, %fd3;
	setp.gt.f64 	%p112, %fd874, 0d3FF2666666666666;
	mul.f64 	%fd875, %fd3, 0d3FF2666666666666;
	selp.f64 	%fd891, %fd875, %fd20, %p112;
	bra.uni 	$L__BB0_121;
$L__BB0_118:
	div.rn.f64 	%fd22, %fd20, %fd3;
	setp.leu.f64 	%p110, %fd22, 0d3FD5555555555555;
	@%p110 bra 	$L__BB0_120;
	mul.f64 	%fd891, %fd3, 0d3FD5555555555555;
	bra.uni 	$L__BB0_121;
$L__BB0_120:
	setp.lt.f64 	%p111, %fd22, 0d3F847AE147AE147B;
	mul.f64 	%fd873, %fd3, 0d3F847AE147AE147B;
	selp.f64 	%fd891, %fd873, %fd20, %p111;
$L__BB0_121:
	ld.param.f64 	%fd877, [_Z7new_qssPdS_S_S_S_S_S_S_S_S_S_S_S_S_S_S_iiidS__param_19];
	sub.f64 	%fd876, %fd877, %fd881;
	min.f64 	%fd3, %fd876, %fd891;
	setp.lt.f64 	%p113, %fd881, %fd877;
	@%p113 bra 	$L__BB0_2;
$L__BB0_122:
	ret;

}


// ===== COMPILED SASS (sm_100) =====

	.target	sm_100

	.elftype	@"ET_EXEC"


//--------------------- .note.nv.tkinfo           --------------------------
	.section	.note.nv.tkinfo,"",@"SHT_NOTE"
	.sectionflags	@"SHF_NOTE_NV_TKINFO"
	.tkinfo
        /*0018*/ 	.word	0x00000002
        /*0030*/ 	.string	""
        /*0030*/ 	.string	"ptxas"
        /*0030*/ 	.string	"Cuda compilation tools, release 13.0, V13.0.88"
        /*0030*/ 	.string	"Build cuda_13.0.r13.0/compiler.36424714_0"
        /*0030*/ 	.string	"-arch sm_100 -m 64 "



//--------------------- .note.nv.cuinfo           --------------------------
	.section	.note.nv.cuinfo,"",@"SHT_NOTE"
	.sectionflags	@"SHF_NOTE_NV_CUINFO"
        /*0018*/ 	.short	0x0002
        /*001a*/ 	.short	0x0064
        /*001c*/ 	.short	0x0082
	.zero		2


//--------------------- .nv.info                  --------------------------
	.section	.nv.info,"",@"SHT_CUDA_INFO"
	.align	4


	//----- nvinfo : EIATTR_REGCOUNT
	.align		4
        /*0000*/ 	.byte	0x04, 0x2f
        /*0002*/ 	.short	(.L_1 - .L_0)
	.align		4
.L_0:
        /*0004*/ 	.word	index@(_Z7new_qssPdS_S_S_S_S_S_S_S_S_S_S_S_S_S_S_iiidS_)
        /*0008*/ 	.word	0x00000030


	//----- nvinfo : EIATTR_FRAME_SIZE
	.align		4
.L_1:
        /*000c*/ 	.byte	0x04, 0x11
        /*000e*/ 	.short	(.L_3 - .L_2)
	.align		4
.L_2:
        /*0010*/ 	.word	index@($__internal_1_$__cuda_sm20_div_rn_f64_full)
        /*0014*/ 	.word	0x00000000


	//----- nvinfo : EIATTR_FRAME_SIZE
	.align		4
.L_3:
        /*0018*/ 	.byte	0x04, 0x11
        /*001a*/ 	.short	(.L_5 - .L_4)
	.align		4
.L_4:
        /*001c*/ 	.word	index@($__internal_0_$__cuda_sm20_dblrcp_rn_slowpath_v3)
        /*0020*/ 	.word	0x00000000


	//----- nvinfo : EIATTR_FRAME_SIZE
	.align		4
.L_5:
        /*0024*/ 	.byte	0x04, 0x11
        /*0026*/ 	.short	(.L_7 - .L_6)
	.align		4
.L_6:
        /*0028*/ 	.word	index@(_Z7new_qssPdS_S_S_S_S_S_S_S_S_S_S_S_S_S_S_iiidS_)
        /*002c*/ 	.word	0x00000000


	//----- nvinfo : EIATTR_MIN_STACK_SIZE
	.align		4
.L_7:
        /*0030*/ 	.byte	0x04, 0x12
        /*0032*/ 	.short	(.L_9 - .L_8)
	.align		4
.L_8:
        /*0034*/ 	.word	index@(_Z7new_qssPdS_S_S_S_S_S_S_S_S_S_S_S_S_S_S_iiidS_)
        /*0038*/ 	.word	0x00000000
.L_9:


//--------------------- .nv.compat                --------------------------
	.section	.nv.compat,"",@"SHT_CUDA_COMPAT_INFO"
	.align	4
        /*0000*/ 	.byte	0x02, 0x09, 0x00, 0x00, 0x02, 0x02, 0x01, 0x00, 0x02, 0x05, 0x05, 0x00, 0x03, 0x07, 0x01, 0x01
        /*0010*/ 	.byte	0x02, 0x03, 0x00, 0x00, 0x02, 0x06, 0x01, 0x00, 0x04, 0x0b, 0x08, 0x00, 0x01, 0x00, 0x00, 0x00
        /*0020*/ 	.byte	0x00, 0x00, 0x00, 0x00


//--------------------- .nv.info._Z7new_qssPdS_S_S_S_S_S_S_S_S_S_S_S_S_S_S_iiidS_ --------------------------
	.section	.nv.info._Z7new_qssPdS_S_S_S_S_S_S_S_S_S_S_S_S_S_S_iiidS_,"",@"SHT_CUDA_INFO"
	.sectionflags	@""
	.align	4


	//----- nvinfo : EIATTR_CUDA_API_VERSION
	.align		4
        /*0000*/ 	.byte	0x04, 0x37
        /*0002*/ 	.short	(.L_11 - .L_10)
.L_10:
        /*0004*/ 	.word	0x00000082


	//----- nvinfo : EIATTR_KPARAM_INFO
	.align		4
.L_11:
        /*0008*/ 	.byte	0x04, 0x17
        /*000a*/ 	.short	(.L_13 - .L_12)
.L_12:
        /*000c*/ 	.word	0x00000000
        /*0010*/ 	.short	0x0014
        /*0012*/ 	.short	0x0098
        /*0014*/ 	.byte	0x00, 0xf5, 0x21, 0x00


	//----- nvinfo : EIATTR_KPARAM_INFO
	.align		4
.L_13:
        /*0018*/ 	.byte	0x04, 0x17
        /*001a*/ 	.short	(.L_15 - .L_14)
.L_14:
        /*001c*/ 	.word	0x00000000
        /*0020*/ 	.short	0x0013
        /*0022*/ 	.short	0x0090
        /*0024*/ 	.byte	0x00, 0xf0, 0x21, 0x00


	//----- nvinfo : EIATTR_KPARAM_INFO
	.align		4
.L_15:
        /*0028*/ 	.byte	0x04, 0x17
        /*002a*/ 	.short	(.L_17 - .L_16)
.L_16:
        /*002c*/ 	.word	0x00000000
        /*0030*/ 	.short	0x0012
        /*0032*/ 	.short	0x0088
        /*0034*/ 	.byte	0x00, 0xf0, 0x11, 0x00


	//----- nvinfo : EIATTR_KPARAM_INFO
	.align		4
.L_17:
        /*0038*/ 	.byte	0x04, 0x17
        /*003a*/ 	.short	(.L_19 - .L_18)
.L_18:
        /*003c*/ 	.word	0x00000000
        /*0040*/ 	.short	0x0011
        /*0042*/ 	.short	0x0084
        /*0044*/ 	.byte	0x00, 0xf0, 0x11, 0x00


	//----- nvinfo : EIATTR_KPARAM_INFO
	.align		4
.L_19:
        /*0048*/ 	.byte	0x04, 0x17
        /*004a*/ 	.short	(.L_21 - .L_20)
.L_20:
        /*004c*/ 	.word	0x00000000
        /*0050*/ 	.short	0x0010
        /*0052*/ 	.short	0x0080
        /*0054*/ 	.byte	0x00, 0xf0, 0x11, 0x00


	//----- nvinfo : EIATTR_KPARAM_INFO
	.align		4
.L_21:
        /*0058*/ 	.byte	0x04, 0x17
        /*005a*/ 	.short	(.L_23 - .L_22)
.L_22:
        /*005c*/ 	.word	0x00000000
        /*0060*/ 	.short	0x000f
        /*0062*/ 	.short	0x0078
        /*0064*/ 	.byte	0x00, 0xf5, 0x21, 0x00


	//----- nvinfo : EIATTR_KPARAM_INFO
	.align		4
.L_23:
        /*0068*/ 	.byte	0x04, 0x17
        /*006a*/ 	.short	(.L_25 - .L_24)
.L_24:
        /*006c*/ 	.word	0x00000000
        /*0070*/ 	.short	0x000e
        /*0072*/ 	.short	0x0070
        /*0074*/ 	.byte	0x00, 0xf5, 0x21, 0x00


	//----- nvinfo : EIATTR_KPARAM_INFO
	.align		4
.L_25:
        /*0078*/ 	.byte	0x04, 0x17
        /*007a*/ 	.short	(.L_27 - .L_26)
.L_26:
        /*007c*/ 	.word	0x00000000
        /*0080*/ 	.short	0x000d
        /*0082*/ 	.short	0x0068
        /*0084*/ 	.byte	0x00, 0xf5, 0x21, 0x00


	//----- nvinfo : EIATTR_KPARAM_INFO
	.align		4
.L_27:
        /*0088*/ 	.byte	0x04, 0x17
        /*008a*/ 	.short	(.L_29 - .L_28)
.L_28:
        /*008c*/ 	.word	0x00000000
        /*0090*/ 	.short	0x000c
        /*0092*/ 	.short	0x0060
        /*0094*/ 	.byte	0x00, 0xf5, 0x21, 0x00


	//----- nvinfo : EIATTR_KPARAM_INFO
	.align		4
.L_29:
        /*0098*/ 	.byte	0x04, 0x17
        /*009a*/ 	.short	(.L_31 - .L_30)
.L_30:
        /*009c*/ 	.word	0x00000000
        /*00a0*/ 	.short	0x000b
        /*00a2*/ 	.short	0x0058
        /*00a4*/ 	.byte	0x00, 0xf5, 0x21, 0x00


	//----- nvinfo : EIATTR_KPARAM_INFO
	.align		4
.L_31:
        /*00a8*/ 	.byte	0x04, 0x17
        /*00aa*/ 	.short	(.L_33 - .L_32)
.L_32:
        /*00ac*/ 	.word	0x00000000
        /*00b0*/ 	.short	0x000a
        /*00b2*/ 	.short	0x0050
        /*00b4*/ 	.byte	0x00, 0xf5, 0x21, 0x00


	//----- nvinfo : EIATTR_KPARAM_INFO
	.align		4
.L_33:
        /*00b8*/ 	.byte	0x04, 0x17
        /*00ba*/ 	.short	(.L_35 - .L_34)
.L_34:
        /*00bc*/ 	.word	0x00000000
        /*00c0*/ 	.short	0x0009
        /*00c2*/ 	.short	0x0048
        /*00c4*/ 	.byte	0x00, 0xf5, 0x21, 0x00


	//----- nvinfo : EIATTR_KPARAM_INFO
	.align		4
.L_35:
        /*00c8*/ 	.byte	0x04, 0x17
        /*00ca*/ 	.short	(.L_37 - .L_36)
.L_36:
        /*00cc*/ 	.word	0x00000000
        /*00d0*/ 	.short	0x0008
        /*00d2*/ 	.short	0x0040
        /*00d4*/ 	.byte	0x00, 0xf5, 0x21, 0x00


	//----- nvinfo : EIATTR_KPARAM_INFO
	.align		4
.L_37:
        /*00d8*/ 	.byte	0x04, 0x17
        /*00da*/ 	.short	(.L_39 - .L_38)
.L_38:
        /*00dc*/ 	.word	0x00000000
        /*00e0*/ 	.short	0x0007
        /*00e2*/ 	.short	0x0038
        /*00e4*/ 	.byte	0x00, 0xf5, 0x21, 0x00


	//----- nvinfo : EIATTR_KPARAM_INFO
	.align		4
.L_39:
        /*00e8*/ 	.byte	0x04, 0x17
        /*00ea*/ 	.short	(.L_41 - .L_40)
.L_40:
        /*00ec*/ 	.word	0x00000000
        /*00f0*/ 	.short	0x0006
        /*00f2*/ 	.short	0x0030
        /*00f4*/ 	.byte	0x00, 0xf5, 0x21, 0x00


	//----- nvinfo : EIATTR_KPARAM_INFO
	.align		4
.L_41:
        /*00f8*/ 	.byte	0x04, 0x17
        /*00fa*/ 	.short	(.L_43 - .L_42)
.L_42:
        /*00fc*/ 	.word	0x00000000
        /*0100*/ 	.short	0x0005
        /*0102*/ 	.short	0x0028
        /*0104*/ 	.byte	0x00, 0xf5, 0x21, 0x00


	//----- nvinfo : EIATTR_KPARAM_INFO
	.align		4
.L_43:
        /*0108*/ 	.byte	0x04, 0x17
        /*010a*/ 	.short	(.L_45 - .L_44)
.L_44:
        /*010c*/ 	.word	0x00000000
        /*0110*/ 	.short	0x0004
        /*0112*/ 	.short	0x0020
        /*0114*/ 	.byte	0x00, 0xf5, 0x21, 0x00


	//----- nvinfo : EIATTR_KPARAM_INFO
	.align		4
.L_45:
        /*0118*/ 	.byte	0x04, 0x17
        /*011a*/ 	.short	(.L_47 - .L_46)
.L_46:
        /*011c*/ 	.word	0x00000000
        /*0120*/ 	.short	0x0003
        /*0122*/ 	.short	0x0018
        /*0124*/ 	.byte	0x00, 0xf5, 0x21, 0x00


	//----- nvinfo : EIATTR_KPARAM_INFO
	.align		4
.L_47:
        /*0128*/ 	.byte	0x04, 0x17
        /*012a*/ 	.short	(.L_49 - .L_48)
.L_48:
        /*012c*/ 	.word	0x00000000
        /*0130*/ 	.short	0x0002
        /*0132*/ 	.short	0x0010
        /*0134*/ 	.byte	0x00, 0xf5, 0x21, 0x00


	//----- nvinfo : EIATTR_KPARAM_INFO
	.align		4
.L_49:
        /*0138*/ 	.byte	0x04, 0x17
        /*013a*/ 	.short	(.L_51 - .L_50)
.L_50:
        /*013c*/ 	.word	0x00000000
        /*0140*/ 	.short	0x0001
        /*0142*/ 	.short	0x0008
        /*0144*/ 	.byte	0x00, 0xf5, 0x21, 0x00


	//----- nvinfo : EIATTR_KPARAM_INFO
	.align		4
.L_51:
        /*0148*/ 	.byte	0x04, 0x17
        /*014a*/ 	.short	(.L_53 - .L_52)
.L_52:
        /*014c*/ 	.word	0x00000000
        /*0150*/ 	.short	0x0000
        /*0152*/ 	.short	0x0000
        /*0154*/ 	.byte	0x00, 0xf5, 0x21, 0x00


	//----- nvinfo : EIATTR_SPARSE_MMA_MASK
	.align		4
.L_53:
        /*0158*/ 	.byte	0x03, 0x50
        /*015a*/ 	.short	0x0000


	//----- nvinfo : EIATTR_MAXREG_COUNT
	.align		4
        /*015c*/ 	.byte	0x03, 0x1b
        /*015e*/ 	.short	0x00ff


	//----- nvinfo : EIATTR_MERCURY_ISA_VERSION
	.align		4
        /*0160*/ 	.byte	0x03, 0x5f
        /*0162*/ 	.short	0x0101


	//----- nvinfo : EIATTR_VRC_CTA_INIT_COUNT
	.align		4
        /*0164*/ 	.byte	0x02, 0x4a
	.zero		1
	.zero		1


	//----- nvinfo : EIATTR_EXIT_INSTR_OFFSETS
	.align		4
        /*0168*/ 	.byte	0x04, 0x1c
        /*016a*/ 	.short	(.L_55 - .L_54)


	//   ....[0]....
.L_54:
        /*016c*/ 	.word	0x00000030


	//   ....[1]....
        /*0170*/ 	.word	0x0000b5f0


	//----- nvinfo : EIATTR_CRS_STACK_SIZE
	.align		4
.L_55:
        /*0174*/ 	.byte	0x04, 0x1e
        /*0176*/ 	.short	(.L_57 - .L_56)
.L_56:
        /*0178*/ 	.word	0x00000000


	//----- nvinfo : EIATTR_CBANK_PARAM_SIZE
	.align		4
.L_57:
        /*017c*/ 	.byte	0x03, 0x19
        /*017e*/ 	.short	0x00a0


	//----- nvinfo : EIATTR_PARAM_CBANK
	.align		4
        /*0180*/ 	.byte	0x04, 0x0a
        /*0182*/ 	.short	(.L_59 - .L_58)
	.align		4
.L_58:
        /*0184*/ 	.word	index@(.nv.constant0._Z7new_qssPdS_S_S_S_S_S_S_S_S_S_S_S_S_S_S_iiidS_)
        /*0188*/ 	.short	0x0380
        /*018a*/ 	.short	0x00a0


	//----- nvinfo : EIATTR_SW_WAR
	.align		4
.L_59:
        /*018c*/ 	.byte	0x04, 0x36
        /*018e*/ 	.short	(.L_61 - .L_60)
.L_60:
        /*0190*/ 	.word	0x00000008
.L_61:


//--------------------- .nv.callgraph             --------------------------
	.section	.nv.callgraph,"",@"SHT_CUDA_CALLGRAPH"
	.align	4
	.sectionentsize	8
	.align		4
        /*0000*/ 	.word	0x00000000
	.align		4
        /*0004*/ 	.word	0xffffffff
	.align		4
        /*0008*/ 	.word	0x00000000
	.align		4
        /*000c*/ 	.word	0xfffffffe
	.align		4
        /*0010*/ 	.word	0x00000000
	.align		4
        /*0014*/ 	.word	0xfffffffd
	.align		4
        /*0018*/ 	.word	0x00000000
	.align		4
        /*001c*/ 	.word	0xfffffffc


//--------------------- .text._Z7new_qssPdS_S_S_S_S_S_S_S_S_S_S_S_S_S_S_iiidS_ --------------------------
	.section	.text._Z7new_qssPdS_S_S_S_S_S_S_S_S_S_S_S_S_S_S_iiidS_,"ax",@progbits
	.align	128
        .global         _Z7new_qssPdS_S_S_S_S_S_S_S_S_S_S_S_S_S_S_iiidS_
        .type           _Z7new_qssPdS_S_S_S_S_S_S_S_S_S_S_S_S_S_S_iiidS_,@function
        .size           _Z7new_qssPdS_S_S_S_S_S_S_S_S_S_S_S_S_S_S_iiidS_,(.L_x_126 - _Z7new_qssPdS_S_S_S_S_S_S_S_S_S_S_S_S_S_S_iiidS_)
        .other          _Z7new_qssPdS_S_S_S_S_S_S_S_S_S_S_S_S_S_S_iiidS_,@"STO_CUDA_ENTRY STV_DEFAULT"
_Z7new_qssPdS_S_S_S_S_S_S_S_S_S_S_S_S_S_S_iiidS_:
.text._Z7new_qssPdS_S_S_S_S_S_S_S_S_S_S_S_S_S_S_iiidS_:
[----:B------:R-:W-:Y:S01]  /*0000*/  LDC R1, c[0x0][0x37c] ;  /* 0x0000df00ff017b82 */ /* 0x000fe20000000800 */
[----:B------:R-:W0:Y:S02]  /*0010*/  LDCU.64 UR4, c[0x0][0x410] ;  /* 0x00008200ff0477ac */ /* 0x000e240008000a00 */
[----:B0-----:R-:W-:-:S14]  /*0020*/  DSETP.LT.AND P0, PT, RZ, UR4, PT ;  /* 0x00000004ff007e2a */ /* 0x001fdc000bf01000 */
[----:B------:R-:W-:Y:S05]  /*0030*/  @!P0 EXIT ;  /* 0x000000000000894d */ /* 0x000fea0003800000 */
[----:B------:R-:W0:Y:S01]  /*0040*/  S2R R2, SR_CTAID.X ;  /* 0x0000000000027919 */ /* 0x000e220000002500 */
[----:B------:R-:W0:Y:S01]  /*0050*/  LDC.64 R34, c[0x0][0x3b0] ;  /* 0x0000ec00ff227b82 */ /* 0x000e220000000a00 */
[----:B------:R-:W1:Y:S01]  /*0060*/  LDCU.64 UR10, c[0x0][0x358] ;  /* 0x00006b00ff0a77ac */ /* 0x000e620008000a00 */
[----:B------:R-:W2:Y:S01]  /*0070*/  LDCU UR7, c[0x0][0x400] ;  /* 0x00008000ff0777ac */ /* 0x000ea20008000800 */
[----:B0-----:R-:W-:-:S06]  /*0080*/  IMAD.WIDE.U32 R34, R2, 0x8, R34 ;  /* 0x0000000802227825 */ /* 0x001fcc00078e0022 */
[----:B-1----:R-:W5:Y:S01]  /*0090*/  LDG.E.64 R34, desc[UR10][R34.64] ;  /* 0x0000000a22227981 */ /* 0x002f62000c1e1b00 */
[----:B------:R-:W-:Y:S02]  /*00a0*/  CS2R R32, SRZ ;  /* 0x0000000000207805 */ /* 0x000fe4000001ff00 */
[----:B------:R-:W-:Y:S01]  /*00b0*/  CS2R R30, SRZ ;  /* 0x00000000001e7805 */ /* 0x000fe2000001ff00 */
[----:B--2---:R-:W-:Y:S02]  /*00c0*/  UIADD3 UR9, UPT, UPT, UR7, -0x1, URZ ;  /* 0xffffffff07097890 */ /* 0x004fe4000fffe0ff */
[----:B------:R-:W-:Y:S02]  /*00d0*/  ULOP3.LUT UR12, UR7, 0x3, URZ, 0xc0, !UPT ;  /* 0x00000003070c7892 */ /* 0x000fe4000f8ec0ff */
[----:B------:R-:W-:Y:S02]  /*00e0*/  ULOP3.LUT UR13, UR7, 0x7, URZ, 0xc0, !UPT ;  /* 0x00000007070d7892 */ /* 0x000fe4000f8ec0ff */
[----:B------:R-:W-:-:S02]  /*00f0*/  ULOP3.LUT UR14, UR7, 0xf, URZ, 0xc0, !UPT ;  /* 0x0000000f070e7892 */ /* 0x000fc4000f8ec0ff */
[----:B------:R-:W-:Y:S02]  /*0100*/  ULOP3.LUT UR5, UR7, 0x7ffffffc, URZ, 0xc0, !UPT ;  /* 0x7ffffffc07057892 */ /* 0x000fe4000f8ec0ff */
[----:B------:R-:W-:Y:S02]  /*0110*/  ULOP3.LUT UR15, UR7, 0x1, URZ, 0xc0, !UPT ;  /* 0x00000001070f7892 */ /* 0x000fe4000f8ec0ff */
[----:B------:R-:W-:Y:S02]  /*0120*/  ULOP3.LUT UR6, UR7, 0x7ffffff8, URZ, 0xc0, !UPT ;  /* 0x7ffffff807067892 */ /* 0x000fe4000f8ec0ff */
[----:B------:R-:W-:-:S12]  /*0130*/  ULOP3.LUT UR7, UR7, 0x7ffffff0, URZ, 0xc0, !UPT ;  /* 0x7ffffff007077892 */ /* 0x000fd8000f8ec0ff */
.L_x_115:
[----:B------:R-:W0:Y:S02]  /*0140*/  LDCU UR8, c[0x0][0x400] ;  /* 0x00008000ff0877ac */ /* 0x000e240008000800 */
[----:B0-----:R-:W-:-:S09]  /*0150*/  UISETP.GE.AND UP0, UPT, UR8, 0x1, UPT ;  /* 0x000000010800788c */ /* 0x001fd2000bf06270 */
[----:B----4-:R-:W-:Y:S05]  /*0160*/  BRA.U !UP0, `(.L_x_0) ;  /* 0x0000002908a47547 */ /* 0x010fea000b800000 */
[----:B------:R-:W-:Y:S01]  /*0170*/  UISETP.GE.U32.AND UP1, UPT, UR9, 0x3, UPT ;  /* 0x000000030900788c */ /* 0x000fe2000bf26070 */
[----:B------:R-:W-:-:S08]  /*0180*/  UMOV UR4, URZ ;  /* 0x000000ff00047c82 */ /* 0x000fd00008000000 */
[----:B------:R-:W-:Y:S05]  /*0190*/  BRA.U !UP1, `(.L_x_1) ;  /* 0x0000000d096c7547 */ /* 0x000fea000b800000 */
[----:B------:R-:W0:Y:S01]  /*01a0*/  LDC R4, c[0x0][0x408] ;  /* 0x00010200ff047b82 */ /* 0x000e220000000800 */
[----:B------:R-:W-:Y:S01]  /*01b0*/  ULOP3.LUT UR5, UR8, 0x7ffffffc, URZ, 0xc0, !UPT ;  /* 0x7ffffffc08057892 */ /* 0x000fe2000f8ec0ff */
[----:B------:R-:W-:-:S03]  /*01c0*/  MOV R3, R2 ;  /* 0x0000000200037202 */ /* 0x000fc60000000f00 */
[----:B------:R-:W-:-:S03]  /*01d0*/  UIADD3 UR4, UPT, UPT, -UR5, URZ, URZ ;  /* 0x000000ff05047290 */ /* 0x000fc6000fffe1ff */
[----:B------:R-:W1:Y:S08]  /*01e0*/  LDC.64 R24, c[0x0][0x3c8] ;  /* 0x0000f200ff187b82 */ /* 0x000e700000000a00 */
[----:B------:R-:W2:Y:S02]  /*01f0*/  LDC.64 R22, c[0x0][0x3b8] ;  /* 0x0000ee00ff167b82 */ /* 0x000ea40000000a00 */
.L_x_10:
[----:B-1----:R-:W-:-:S05]  /*0200*/  IMAD.WIDE R20, R3, 0x8, R24 ;  /* 0x0000000803147825 */ /* 0x002fca00078e0218 */
[----:B---3--:R-:W3:Y:S01]  /*0210*/  LDG.E.64 R6, desc[UR10][R20.64] ;  /* 0x0000000a14067981 */ /* 0x008ee2000c1e1b00 */
[----:B------:R-:W-:Y:S01]  /*0220*/  UMOV UR16, 0x4ad4b81f ;  /* 0x4ad4b81f00107882 */ /* 0x000fe20000000000 */
[----:B------:R-:W-:Y:S01]  /*0230*/  UMOV UR17, 0x358dee7a ;  /* 0x358dee7a00117882 */ /* 0x000fe20000000000 */
[----:B------:R-:W-:-:S04]  /*0240*/  UIADD3 UR4, UPT, UPT, UR4, 0x4, URZ ;  /* 0x0000000404047890 */ /* 0x000fc8000fffe0ff */
[----:B------:R-:W-:Y:S01]  /*0250*/  UISETP.NE.AND UP0, UPT, UR4, URZ, UPT ;  /* 0x000000ff0400728c */ /* 0x000fe2000bf05270 */
[----:B---3-5:R-:W-:-:S06]  /*0260*/  DFMA R12, R6, R34, UR16 ;  /* 0x00000010060c7e2b */ /* 0x028fcc0008000022 */
[----:B------:R-:W1:Y:S04]  /*0270*/  MUFU.RCP64H R7, R13 ;  /* 0x0000000d00077308 */ /* 0x000e680000001800 */
[----:B------:R-:W-:-:S04]  /*0280*/  IADD3 R6, PT, PT, R13, 0x300402, RZ ;  /* 0x003004020d067810 */ /* 0x000fc80007ffe0ff */
[----:B------:R-:W-:Y:S02]  /*0290*/  FSETP.GEU.AND P0, PT, |R6|, 5.8789094863358348022e-39, PT ;  /* 0x004004020600780b */ /* 0x000fe40003f0e200 */
[----:B-1----:R-:W-:-:S08]  /*02a0*/  DFMA R8, -R12, R6, 1 ;  /* 0x3ff000000c08742b */ /* 0x002fd00000000106 */
[----:B------:R-:W-:-:S08]  /*02b0*/  DFMA R8, R8, R8, R8 ;  /* 0x000000080808722b */ /* 0x000fd00000000008 */
[----:B------:R-:W-:-:S08]  /*02c0*/  DFMA R8, R6, R8, R6 ;  /* 0x000000080608722b */ /* 0x000fd00000000006 */
[----:B------:R-:W-:-:S08]  /*02d0*/  DFMA R10, -R12, R8, 1 ;  /* 0x3ff000000c0a742b */ /* 0x000fd00000000108 */
[----:B------:R-:W-:Y:S01]  /*02e0*/  DFMA R8, R8, R10, R8 ;  /* 0x0000000a0808722b */ /* 0x000fe20000000008 */
[----:B------:R-:W-:Y:S10]  /*02f0*/  @P0 BRA `(.L_x_2) ;  /* 0x00000000001c0947 */ /* 0x000ff40003800000 */
[----:B------:R-:W-:Y:S01]  /*0300*/  LOP3.LUT R8, R13, 0x7fffffff, RZ, 0xc0, !PT ;  /* 0x7fffffff0d087812 */ /* 0x000fe200078ec0ff */
[----:B------:R-:W-:Y:S01]  /*0310*/  IMAD.MOV.U32 R7, RZ, RZ, R13 ;  /* 0x000000ffff077224 */ /* 0x000fe200078e000d */
[----:B------:R-:W-:Y:S02]  /*0320*/  MOV R10, R12 ;  /* 0x0000000c000a7202 */ /* 0x000fe40000000f00 */
[----:B------:R-:W-:Y:S02]  /*0330*/  IADD3 R8, PT, PT, R8, -0x100000, RZ ;  /* 0xfff0000008087810 */ /* 0x000fe40007ffe0ff */
[----:B------:R-:W-:-:S07]  /*0340*/  MOV R0, 0x360 ;  /* 0x0000036000007802 */ /* 0x000fce0000000f00 */
[----:B0-2---:R-:W-:Y:S05]  /*0350*/  CALL.REL.NOINC `($__internal_0_$__cuda_sm20_dblrcp_rn_slowpath_v3) ;  /* 0x000000b000a87944 */ /* 0x005fea0003c00000 */
[----:B------:R-:W-:-:S07]  /*0360*/  MOV R9, R7 ;  /* 0x0000000700097202 */ /* 0x000fce0000000f00 */
.L_x_2:
[C---:B------:R-:W-:Y:S01]  /*0370*/  DMUL R6, R8.reuse, 360 ;  /* 0x4076800008067828 */ /* 0x040fe20000000000 */
[----:B------:R-:W-:Y:S01]  /*0380*/  MOV R12, 0x1 ;  /* 0x00000001000c7802 */ /* 0x000fe20000000f00 */
[----:B------:R-:W-:-:S06]  /*0390*/  DMUL R10, R8, 60 ;  /* 0x404e0000080a7828 */ /* 0x000fcc0000000000 */
[----:B------:R-:W-:-:S08]  /*03a0*/  DMUL R6, R6, R8 ;  /* 0x0000000806067228 */ /* 0x000fd00000000000 */
[----:B------:R-:W-:-:S08]  /*03b0*/  DMUL R6, R6, R8 ;  /* 0x0000000806067228 */ /* 0x000fd00000000000 */
[----:B------:R-:W-:-:S08]  /*03c0*/  DFMA R6, R10, R8, R6 ;  /* 0x000000080a06722b */ /* 0x000fd00000000006 */
[----:B------:R-:W-:-:S08]  /*03d0*/  DFMA R6, R8, 12, R6 ;  /* 0x402800000806782b */ /* 0x000fd00000000006 */
[----:B------:R-:W-:Y:S02]  /*03e0*/  DADD R14, R6, 1 ;  /* 0x3ff00000060e7429 */ /* 0x000fe40000000000 */
[----:B------:R-:W-:-:S04]  /*03f0*/  DMUL R6, R8, 180 ;  /* 0x4066800008067828 */ /* 0x000fc80000000000 */
[----:B------:R-:W1:Y:S04]  /*0400*/  MUFU.RCP64H R13, R15 ;  /* 0x0000000f000d7308 */ /* 0x000e680000001800 */
[----:B------:R-:W-:-:S08]  /*0410*/  DMUL R6, R6, R8 ;  /* 0x0000000806067228 */ /* 0x000fd00000000000 */
[----:B------:R-:W-:Y:S02]  /*0420*/  DMUL R6, R6, R8 ;  /* 0x0000000806067228 */ /* 0x000fe40000000000 */
[----:B-1----:R-:W-:-:S06]  /*0430*/  DFMA R16, -R14, R12, 1 ;  /* 0x3ff000000e10742b */ /* 0x002fcc000000010c */
[----:B------:R-:W-:Y:S02]  /*0440*/  DFMA R6, R10, R8, R6 ;  /* 0x000000080a06722b */ /* 0x000fe40000000006 */
[----:B------:R-:W-:-:S06]  /*0450*/  DFMA R16, R16, R16, R16 ;  /* 0x000000101010722b */ /* 0x000fcc0000000010 */
[----:B------:R-:W-:Y:S02]  /*0460*/  DFMA R6, R8, 11, R6 ;  /* 0x402600000806782b */ /* 0x000fe40000000006 */
[----:B------:R-:W-:-:S06]  /*0470*/  DFMA R16, R12, R16, R12 ;  /* 0x000000100c10722b */ /* 0x000fcc000000000c */
[----:B------:R-:W-:Y:S02]  /*0480*/  DADD R12, R6, 1 ;  /* 0x3ff00000060c7429 */ /* 0x000fe40000000000 */
[----:B------:R-:W-:-:S08]  /*0490*/  DFMA R8, -R14, R16, 1 ;  /* 0x3ff000000e08742b */ /* 0x000fd00000000110 */
[----:B------:R-:W-:Y:S01]  /*04a0*/  FSETP.GEU.AND P1, PT, |R13|, 6.5827683646048100446e-37, PT ;  /* 0x036000000d00780b */ /* 0x000fe20003f2e200 */
[----:B------:R-:W-:-:S08]  /*04b0*/  DFMA R8, R16, R8, R16 ;  /* 0x000000081008722b */ /* 0x000fd00000000010 */
[----:B------:R-:W-:-:S08]  /*04c0*/  DMUL R40, R12, R8 ;  /* 0x000000080c287228 */ /* 0x000fd00000000000 */
[----:B------:R-:W-:-:S08]  /*04d0*/  DFMA R6, -R14, R40, R12 ;  /* 0x000000280e06722b */ /* 0x000fd0000000010c */
[----:B------:R-:W-:-:S10]  /*04e0*/  DFMA R40, R8, R6, R40 ;  /* 0x000000060828722b */ /* 0x000fd40000000028 */
[----:B------:R-:W-:-:S05]  /*04f0*/  FFMA R0, RZ, R15, R41 ;  /* 0x0000000fff007223 */ /* 0x000fca0000000029 */
[----:B------:R-:W-:-:S13]  /*0500*/  FSETP.GT.AND P0, PT, |R0|, 1.469367938527859385e-39, PT ;  /* 0x001000000000780b */ /* 0x000fda0003f04200 */
[----:B------:R-:W-:Y:S05]  /*0510*/  @P0 BRA P1, `(.L_x_3) ;  /* 0x0000000000080947 */ /* 0x000fea0000800000 */
[----:B------:R-:W-:-:S07]  /*0520*/  MOV R0, 0x540 ;  /* 0x0000054000007802 */ /* 0x000fce0000000f00 */
[----:B0-2---:R-:W-:Y:S05]  /*0530*/  CALL.REL.NOINC `($__internal_1_$__cuda_sm20_div_rn_f64_full) ;  /* 0x000000b000d07944 */ /* 0x005fea0003c00000 */
.L_x_3:
[----:B--2---:R-:W-:-:S04]  /*0540*/  IMAD.WIDE R18, R3, 0x8, R22 ;  /* 0x0000000803127825 */ /* 0x004fc800078e0216 */
[----:B0-----:R-:W-:Y:S01]  /*0550*/  IMAD.WIDE R20, R4, 0x8, R20 ;  /* 0x0000000804147825 */ /* 0x001fe200078e0214 */
[----:B------:R0:W-:Y:S04]  /*0560*/  STG.E.64 desc[UR10][R18.64], R40 ;  /* 0x0000002812007986 */ /* 0x0001e8000c101b0a */
[----:B------:R-:W2:Y:S01]  /*0570*/  LDG.E.64 R6, desc[UR10][R20.64] ;  /* 0x0000000a14067981 */ /* 0x000ea2000c1e1b00 */
[----:B------:R-:W-:Y:S01]  /*0580*/  UMOV UR16, 0x4ad4b81f ;  /* 0x4ad4b81f00107882 */ /* 0x000fe20000000000 */
[----:B------:R-:W-:Y:S02]  /*0590*/  UMOV UR17, 0x358dee7a ;  /* 0x358dee7a00117882 */ /* 0x000fe40000000000 */
[----:B--2---:R-:W-:-:S06]  /*05a0*/  DFMA R12, R6, R34, UR16 ;  /* 0x00000010060c7e2b */ /* 0x004fcc0008000022 */
[----:B------:R-:W1:Y:S04]  /*05b0*/  MUFU.RCP64H R7, R13 ;  /* 0x0000000d00077308 */ /* 0x000e680000001800 */
[----:B------:R-:W-:-:S05]  /*05c0*/  VIADD R6, R13, 0x300402 ;  /* 0x003004020d067836 */ /* 0x000fca0000000000 */
[----:B------:R-:W-:Y:S01]  /*05d0*/  FSETP.GEU.AND P0, PT, |R6|, 5.8789094863358348022e-39, PT ;  /* 0x004004020600780b */ /* 0x000fe20003f0e200 */
[----:B-1----:R-:W-:-:S08]  /*05e0*/  DFMA R8, -R12, R6, 1 ;  /* 0x3ff000000c08742b */ /* 0x002fd00000000106 */
[----:B------:R-:W-:-:S08]  /*05f0*/  DFMA R8, R8, R8, R8 ;  /* 0x000000080808722b */ /* 0x000fd00000000008 */
[----:B------:R-:W-:-:S08]  /*0600*/  DFMA R8, R6, R8, R6 ;  /* 0x000000080608722b */ /* 0x000fd00000000006 */
[----:B------:R-:W-:-:S08]  /*0610*/  DFMA R10, -R12, R8, 1 ;  /* 0x3ff000000c0a742b */ /* 0x000fd00000000108 */
[----:B------:R-:W-:Y:S01]  /*0620*/  DFMA R8, R8, R10, R8 ;  /* 0x0000000a0808722b */ /* 0x000fe20000000008 */
[----:B0-----:R-:W-:Y:S10]  /*0630*/  @P0 BRA `(.L_x_4) ;  /* 0x00000000001c0947 */ /* 0x001ff40003800000 */
[----:B------:R-:W-:Y:S02]  /*0640*/  LOP3.LUT R8, R13, 0x7fffffff, RZ, 0xc0, !PT ;  /* 0x7fffffff0d087812 */ /* 0x000fe400078ec0ff */
[----:B------:R-:W-:Y:S02]  /*0650*/  MOV R10, R12 ;  /* 0x0000000c000a7202 */ /* 0x000fe40000000f00 */
[----:B------:R-:W-:Y:S02]  /*0660*/  MOV R7, R13 ;  /* 0x0000000d00077202 */ /* 0x000fe40000000f00 */
[----:B------:R-:W-:Y:S02]  /*0670*/  IADD3 R8, PT, PT, R8, -0x100000, RZ ;  /* 0xfff0000008087810 */ /* 0x000fe40007ffe0ff */
[----:B------:R-:W-:-:S07]  /*0680*/  MOV R0, 0x6a0 ;  /* 0x000006a000007802 */ /* 0x000fce0000000f00 */
[----:B------:R-:W-:Y:S05]  /*0690*/  CALL.REL.NOINC `($__internal_0_$__cuda_sm20_dblrcp_rn_slowpath_v3) ;  /* 0x000000ac00d87944 */ /* 0x000fea0003c00000 */
[----:B------:R-:W-:-:S07]  /*06a0*/  IMAD.MOV.U32 R9, RZ, RZ, R7 ;  /* 0x000000ffff097224 */ /* 0x000fce00078e0007 */
.L_x_4:
[----:B------:R-:W-:Y:S01]  /*06b0*/  DMUL R6, R8, 360 ;  /* 0x4076800008067828 */ /* 0x000fe20000000000 */
[----:B------:R-:W-:-:S07]  /*06c0*/  MOV R12, 0x1 ;  /* 0x00000001000c7802 */ /* 0x000fce0000000f00 */
[----:B------:R-:W-:Y:S02]  /*06d0*/  DMUL R10, R6, R8 ;  /* 0x00000008060a7228 */ /* 0x000fe40000000000 */
[----:B------:R-:W-:-:S06]  /*06e0*/  DMUL R6, R8, 60 ;  /* 0x404e000008067828 */ /* 0x000fcc0000000000 */
[----:B------:R-:W-:-:S08]  /*06f0*/  DMUL R10, R10, R8 ;  /* 0x000000080a0a7228 */ /* 0x000fd00000000000 */
[----:B------:R-:W-:-:S08]  /*0700*/  DFMA R10, R6, R8, R10 ;  /* 0x00000008060a722b */ /* 0x000fd0000000000a */
[----:B------:R-:W-:-:S08]  /*0710*/  DFMA R10, R8, 12, R10 ;  /* 0x40280000080a782b */ /* 0x000fd0000000000a */
[----:B------:R-:W-:Y:S02]  /*0720*/  DADD R14, R10, 1 ;  /* 0x3ff000000a0e7429 */ /* 0x000fe40000000000 */
[----:B------:R-:W-:-:S04]  /*0730*/  DMUL R10, R8, 180 ;  /* 0x40668000080a7828 */ /* 0x000fc80000000000 */
[----:B------:R-:W0:Y:S04]  /*0740*/  MUFU.RCP64H R13, R15 ;  /* 0x0000000f000d7308 */ /* 0x000e280000001800 */
[----:B------:R-:W-:-:S08]  /*0750*/  DMUL R10, R10, R8 ;  /* 0x000000080a0a7228 */ /* 0x000fd00000000000 */
[----:B------:R-:W-:Y:S02]  /*0760*/  DMUL R10, R10, R8 ;  /* 0x000000080a0a7228 */ /* 0x000fe40000000000 */
[----:B0-----:R-:W-:-:S06]  /*0770*/  DFMA R16, -R14, R12, 1 ;  /* 0x3ff000000e10742b */ /* 0x001fcc000000010c */
        /* <DEDUP_REMOVED lines=15> */
[----:B------:R-:W-:Y:S05]  /*0870*/  CALL.REL.NOINC `($__internal_1_$__cuda_sm20_div_rn_f64_full) ;  /* 0x000000b000007944 */ /* 0x000fea0003c00000 */
.L_x_5:
[----:B------:R-:W-:-:S04]  /*0880*/  IMAD.WIDE R18, R4, 0x8, R18 ;  /* 0x0000000804127825 */ /* 0x000fc800078e0212 */
[----:B------:R-:W-:Y:S01]  /*0890*/  IMAD.WIDE R20, R4, 0x8, R20 ;  /* 0x0000000804147825 */ /* 0x000fe200078e0214 */
[----:B------:R0:W-:Y:S04]  /*08a0*/  STG.E.64 desc[UR10][R18.64], R40 ;  /* 0x0000002812007986 */ /* 0x0001e8000c101b0a */
[----:B------:R-:W2:Y:S01]  /*08b0*/  LDG.E.64 R6, desc[UR10][R20.64] ;  /* 0x0000000a14067981 */ /* 0x000ea2000c1e1b00 */
[----:B------:R-:W-:Y:S01]  /*08c0*/  UMOV UR16, 0x4ad4b81f ;  /* 0x4ad4b81f00107882 */ /* 0x000fe20000000000 */
[----:B------:R-:W-:Y:S02]  /*08d0*/  UMOV UR17, 0x358dee7a ;  /* 0x358dee7a00117882 */ /* 0x000fe40000000000 */
[----:B--2---:R-:W-:-:S06]  /*08e0*/  DFMA R12, R6, R34, UR16 ;  /* 0x00000010060c7e2b */ /* 0x004fcc0008000022 */
        /* <DEDUP_REMOVED lines=8> */
[----:B0-----:R-:W-:Y:S10]  /*0970*/  @P0 BRA `(.L_x_6) ;  /* 0x00000000001c0947 */ /* 0x001ff40003800000 */
[----:B------:R-:W-:Y:S01]  /*0980*/  LOP3.LUT R8, R13, 0x7fffffff, RZ, 0xc0, !PT ;  /* 0x7fffffff0d087812 */ /* 0x000fe200078ec0ff */
[----:B------:R-:W-:Y:S01]  /*0990*/  IMAD.MOV.U32 R7, RZ, RZ, R13 ;  /* 0x000000ffff077224 */ /* 0x000fe200078e000d */
[----:B------:R-:W-:Y:S02]  /*09a0*/  MOV R10, R12 ;  /* 0x0000000c000a7202 */ /* 0x000fe40000000f00 */
[----:B------:R-:W-:Y:S02]  /*09b0*/  IADD3 R8, PT, PT, R8, -0x100000, RZ ;  /* 0xfff0000008087810 */ /* 0x000fe40007ffe0ff */
[----:B------:R-:W-:-:S07]  /*09c0*/  MOV R0, 0x9e0 ;  /* 0x000009e000007802 */ /* 0x000fce0000000f00 */
[----:B------:R-:W-:Y:S05]  /*09d0*/  CALL.REL.NOINC `($__internal_0_$__cuda_sm20_dblrcp_rn_slowpath_v3) ;  /* 0x000000ac00087944 */ /* 0x000fea0003c00000 */
[----:B------:R-:W-:-:S07]  /*09e0*/  MOV R9, R7 ;  /* 0x0000000700097202 */ /* 0x000fce0000000f00 */
.L_x_6:
        /* <DEDUP_REMOVED lines=29> */
.L_x_7:
[----:B------:R-:W-:-:S04]  /*0bc0*/  IMAD.WIDE R18, R4, 0x8, R18 ;  /* 0x0000000804127825 */ /* 0x000fc800078e0212 */
[----:B------:R-:W-:Y:S01]  /*0bd0*/  IMAD.WIDE R20, R4, 0x8, R20 ;  /* 0x0000000804147825 */ /* 0x000fe200078e0214 */
[----:B------:R0:W-:Y:S05]  /*0be0*/  STG.E.64 desc[UR10][R18.64], R40 ;  /* 0x0000002812007986 */ /* 0x0001ea000c101b0a */
        /* <DEDUP_REMOVED lines=20> */
.L_x_8:
        /* <DEDUP_REMOVED lines=29> */
.L_x_9:
[C---:B------:R-:W-:Y:S01]  /*0f00*/  IMAD.WIDE R18, R4.reuse, 0x8, R18 ;  /* 0x0000000804127825 */ /* 0x040fe200078e0212 */
[----:B------:R-:W-:-:S04]  /*0f10*/  LEA R3, R4, R3, 0x2 ;  /* 0x0000000304037211 */ /* 0x000fc800078e10ff */
[----:B------:R3:W-:Y:S01]  /*0f20*/  STG.E.64 desc[UR10][R18.64], R40 ;  /* 0x0000002812007986 */ /* 0x0007e2000c101b0a */
[----:B------:R-:W-:Y:S05]  /*0f30*/  BRA.U UP0, `(.L_x_10) ;  /* 0xfffffff100b07547 */ /* 0x000fea000b83ffff */
[----:B------:R-:W-:-:S05]  /*0f40*/  UMOV UR4, UR5 ;  /* 0x0000000500047c82 */ /* 0x000fca0008000000 */
.L_x_1:
[----:B------:R-:W-:-:S09]  /*0f50*/  UISETP.NE.AND UP2, UPT, UR12, URZ, UPT ;  /* 0x000000ff0c00728c */ /* 0x000fd2000bf45270 */
[----:B------:R-:W-:Y:S05]  /*0f60*/  BRA.U !UP2, `(.L_x_11) ;  /* 0x000000090abc7547 */ /* 0x000fea000b800000 */
[----:B------:R-:W-:-:S09]  /*0f70*/  UISETP.NE.AND UP0, UPT, UR12, 0x1, UPT ;  /* 0x000000010c00788c */ /* 0x000fd2000bf05270 */
[----:B------:R-:W-:Y:S05]  /*0f80*/  BRA.U !UP0, `(.L_x_12) ;  /* 0x0000000508c47547 */ /* 0x000fea000b800000 */
[----:B------:R-:W0:Y:S08]  /*0f90*/  LDC R3, c[0x0][0x408] ;  /* 0x00010200ff037b82 */ /* 0x000e300000000800 */
[----:B------:R-:W1:Y:S01]  /*0fa0*/  LDC.64 R4, c[0x0][0x3c8] ;  /* 0x0000f200ff047b82 */ /* 0x000e620000000a00 */
[----:B0-----:R-:W-:-:S04]  /*0fb0*/  IMAD R3, R3, UR4, R2 ;  /* 0x0000000403037c24 */ /* 0x001fc8000f8e0202 */
[----:B-1----:R-:W-:-:S05]  /*0fc0*/  IMAD.WIDE R4, R3, 0x8, R4 ;  /* 0x0000000803047825 */ /* 0x002fca00078e0204 */
[----:B------:R-:W2:Y:S01]  /*0fd0*/  LDG.E.64 R6, desc[UR10][R4.64] ;  /* 0x0000000a04067981 */ /* 0x000ea2000c1e1b00 */
[----:B------:R-:W-:Y:S01]  /*0fe0*/  UMOV UR16, 0x4ad4b81f ;  /* 0x4ad4b81f00107882 */ /* 0x000fe20000000000 */
[----:B------:R-:W-:Y:S02]  /*0ff0*/  UMOV UR17, 0x358dee7a ;  /* 0x358dee7a00117882 */ /* 0x000fe40000000000 */
[----:B--2--5:R-:W-:-:S06]  /*1000*/  DFMA R12, R6, R34, UR16 ;  /* 0x00000010060c7e2b */ /* 0x024fcc0008000022 */
[----:B------:R-:W0:Y:S04]  /*1010*/  MUFU.RCP64H R7, R13 ;  /* 0x0000000d00077308 */ /* 0x000e280000001800 */
[----:B------:R-:W-:-:S04]  /*1020*/  IADD3 R6, PT, PT, R13, 0x300402, RZ ;  /* 0x003004020d067810 */ /* 0x000fc80007ffe0ff */
[----:B------:R-:W-:Y:S02]  /*1030*/  FSETP.GEU.AND P0, PT, |R6|, 5.8789094863358348022e-39, PT ;  /* 0x004004020600780b */ /* 0x000fe40003f0e200 */
[----:B0-----:R-:W-:-:S08]  /*1040*/  DFMA R8, -R12, R6, 1 ;  /* 0x3ff000000c08742b */ /* 0x001fd00000000106 */
        /* <DEDUP_REMOVED lines=10> */
[----:B---3--:R-:W-:Y:S05]  /*10f0*/  CALL.REL.NOINC `($__internal_0_$__cuda_sm20_dblrcp_rn_slowpath_v3) ;  /* 0x000000a400407944 */ /* 0x008fea0003c00000 */
[----:B------:R-:W-:-:S07]  /*1100*/  MOV R9, R7 ;  /* 0x0000000700097202 */ /* 0x000fce0000000f00 */
.L_x_13:
[C---:B------:R-:W-:Y:S01]  /*1110*/  DMUL R6, R8.reuse, 360 ;  /* 0x4076800008067828 */ /* 0x040fe20000000000 */
[----:B------:R-:W-:Y:S01]  /*1120*/  IMAD.MOV.U32 R12, RZ, RZ, 0x1 ;  /* 0x00000001ff0c7424 */ /* 0x000fe200078e00ff */
        /* <DEDUP_REMOVED lines=19> */
[----:B---3--:R-:W-:-:S08]  /*1260*/  DMUL R40, R12, R8 ;  /* 0x000000080c287228 */ /* 0x008fd00000000000 */
[----:B------:R-:W-:-:S08]  /*1270*/  DFMA R6, -R14, R40, R12 ;  /* 0x000000280e06722b */ /* 0x000fd0000000010c */
[----:B------:R-:W-:-:S10]  /*1280*/  DFMA R40, R8, R6, R40 ;  /* 0x000000060828722b */ /* 0x000fd40000000028 */
[----:B------:R-:W-:-:S05]  /*1290*/  FFMA R0, RZ, R15, R41 ;  /* 0x0000000fff007223 */ /* 0x000fca0000000029 */
[----:B------:R-:W-:-:S13]  /*12a0*/  FSETP.GT.AND P0, PT, |R0|, 1.469367938527859385e-39, PT ;  /* 0x001000000000780b */ /* 0x000fda0003f04200 */
[----:B------:R-:W-:Y:S05]  /*12b0*/  @P0 BRA P1, `(.L_x_14) ;  /* 0x0000000000080947 */ /* 0x000fea0000800000 */
[----:B------:R-:W-:-:S07]  /*12c0*/  MOV R0, 0x12e0 ;  /* 0x000012e000007802 */ /* 0x000fce0000000f00 */
[----:B------:R-:W-:Y:S05]  /*12d0*/  CALL.REL.NOINC `($__internal_1_$__cuda_sm20_div_rn_f64_full) ;  /* 0x000000a400687944 */ /* 0x000fea0003c00000 */
.L_x_14:
[----:B------:R-:W0:Y:S08]  /*12e0*/  LDC.64 R18, c[0x0][0x3b8] ;  /* 0x0000ee00ff127b82 */ /* 0x000e300000000a00 */
[----:B------:R-:W1:Y:S01]  /*12f0*/  LDC R7, c[0x0][0x408] ;  /* 0x00010200ff077b82 */ /* 0x000e620000000800 */
[----:B0-----:R-:W-:-:S05]  /*1300*/  IMAD.WIDE R18, R3, 0x8, R18 ;  /* 0x0000000803127825 */ /* 0x001fca00078e0212 */
[----:B------:R0:W-:Y:S01]  /*1310*/  STG.E.64 desc[UR10][R18.64], R40 ;  /* 0x0000002812007986 */ /* 0x0001e2000c101b0a */
[----:B-1----:R-:W-:-:S06]  /*1320*/  IMAD.WIDE R4, R7, 0x8, R4 ;  /* 0x0000000807047825 */ /* 0x002fcc00078e0204 */
        /* <DEDUP_REMOVED lines=15> */
[----:B------:R-:W-:Y:S01]  /*1420*/  MOV R7, R13 ;  /* 0x0000000d00077202 */ /* 0x000fe20000000f00 */
[----:B------:R-:W-:Y:S01]  /*1430*/  VIADD R8, R8, 0xfff00000 ;  /* 0xfff0000008087836 */ /* 0x000fe20000000000 */
[----:B------:R-:W-:-:S07]  /*1440*/  MOV R0, 0x1460 ;  /* 0x0000146000007802 */ /* 0x000fce0000000f00 */
[----:B------:R-:W-:Y:S05]  /*1450*/  CALL.REL.NOINC `($__internal_0_$__cuda_sm20_dblrcp_rn_slowpath_v3) ;  /* 0x000000a000687944 */ /* 0x000fea0003c00000 */
[----:B------:R-:W-:-:S07]  /*1460*/  MOV R9, R7 ;  /* 0x0000000700097202 */ /* 0x000fce0000000f00 */
.L_x_15:
        /* <DEDUP_REMOVED lines=27> */
[----:B------:R-:W-:Y:S01]  /*1620*/  MOV R12, R8 ;  /* 0x00000008000c7202 */ /* 0x000fe20000000f00 */
[----:B------:R-:W-:Y:S01]  /*1630*/  IMAD.MOV.U32 R13, RZ, RZ, R9 ;  /* 0x000000ffff0d7224 */ /* 0x000fe200078e0009 */
[----:B------:R-:W-:-:S07]  /*1640*/  MOV R0, 0x1660 ;  /* 0x0000166000007802 */ /* 0x000fce0000000f00 */
[----:B------:R-:W-:Y:S05]  /*1650*/  CALL.REL.NOINC `($__internal_1_$__cuda_sm20_div_rn_f64_full) ;  /* 0x000000a000887944 */ /* 0x000fea0003c00000 */
.L_x_16:
[----:B------:R-:W0:Y:S01]  /*1660*/  LDC R3, c[0x0][0x408] ;  /* 0x00010200ff037b82 */ /* 0x000e220000000800 */
[----:B------:R-:W-:Y:S01]  /*1670*/  UIADD3 UR4, UPT, UPT, UR4, 0x2, URZ ;  /* 0x0000000204047890 */ /* 0x000fe2000fffe0ff */
[----:B0-----:R-:W-:-:S05]  /*1680*/  IMAD.WIDE R18, R3, 0x8, R18 ;  /* 0x0000000803127825 */ /* 0x001fca00078e0212 */
[----:B------:R0:W-:Y:S06]  /*1690*/  STG.E.64 desc[UR10][R18.64], R40 ;  /* 0x0000002812007986 */ /* 0x0001ec000c101b0a */
.L_x_12:
[----:B------:R-:W-:-:S09]  /*16a0*/  UISETP.NE.AND UP0, UPT, UR15, URZ, UPT ;  /* 0x000000ff0f00728c */ /* 0x000fd2000bf05270 */
[----:B------:R-:W-:Y:S05]  /*16b0*/  BRA.U !UP0, `(.L_x_11) ;  /* 0x0000000108e87547 */ /* 0x000fea000b800000 */
[----:B------:R-:W1:Y:S08]  /*16c0*/  LDC R3, c[0x0][0x408] ;  /* 0x00010200ff037b82 */ /* 0x000e700000000800 */
[----:B------:R-:W2:Y:S01]  /*16d0*/  LDC.64 R4, c[0x0][0x3c8] ;  /* 0x0000f200ff047b82 */ /* 0x000ea20000000a00 */
[----:B-1----:R-:W-:-:S04]  /*16e0*/  IMAD R3, R3, UR4, R2 ;  /* 0x0000000403037c24 */ /* 0x002fc8000f8e0202 */
[----:B--2---:R-:W-:-:S06]  /*16f0*/  IMAD.WIDE R4, R3, 0x8, R4 ;  /* 0x0000000803047825 */ /* 0x004fcc00078e0204 */
[----:B------:R-:W2:Y:S01]  /*1700*/  LDG.E.64 R4, desc[UR10][R4.64] ;  /* 0x0000000a04047981 */ /* 0x000ea2000c1e1b00 */
[----:B------:R-:W-:Y:S01]  /*1710*/  UMOV UR16, 0x4ad4b81f ;  /* 0x4ad4b81f00107882 */ /* 0x000fe20000000000 */
[----:B------:R-:W-:Y:S02]  /*1720*/  UMOV UR17, 0x358dee7a ;  /* 0x358dee7a00117882 */ /* 0x000fe40000000000 */
[----:B--2--5:R-:W-:-:S06]  /*1730*/  DFMA R12, R4, R34, UR16 ;  /* 0x00000010040c7e2b */ /* 0x024fcc0008000022 */
        /* <DEDUP_REMOVED lines=9> */
[----:B------:R-:W-:Y:S02]  /*17d0*/  LOP3.LUT R8, R13, 0x7fffffff, RZ, 0xc0, !PT ;  /* 0x7fffffff0d087812 */ /* 0x000fe400078ec0ff */
[----:B------:R-:W-:Y:S02]  /*17e0*/  MOV R10, R12 ;  /* 0x0000000c000a7202 */ /* 0x000fe40000000f00 */
[----:B------:R-:W-:Y:S01]  /*17f0*/  MOV R7, R13 ;  /* 0x0000000d00077202 */ /* 0x000fe20000000f00 */
[----:B------:R-:W-:Y:S01]  /*1800*/  VIADD R8, R8, 0xfff00000 ;  /* 0xfff0000008087836 */ /* 0x000fe20000000000 */
[----:B------:R-:W-:-:S07]  /*1810*/  MOV R0, 0x1830 ;  /* 0x0000183000007802 */ /* 0x000fce0000000f00 */
[----:B0--3--:R-:W-:Y:S05]  /*1820*/  CALL.REL.NOINC `($__internal_0_$__cuda_sm20_dblrcp_rn_slowpath_v3) ;  /* 0x0000009c00747944 */ /* 0x009fea0003c00000 */
[----:B------:R-:W-:-:S07]  /*1830*/  MOV R9, R7 ;  /* 0x0000000700097202 */ /* 0x000fce0000000f00 */
.L_x_17:
        /* <DEDUP_REMOVED lines=21> */
[----:B0--3--:R-:W-:-:S08]  /*1990*/  DMUL R40, R8, R6 ;  /* 0x0000000608287228 */ /* 0x009fd00000000000 */
        /* <DEDUP_REMOVED lines=9> */
.L_x_18:
[----:B------:R-:W0:Y:S02]  /*1a30*/  LDC.64 R4, c[0x0][0x3b8] ;  /* 0x0000ee00ff047b82 */ /* 0x000e240000000a00 */
[----:B0-----:R-:W-:-:S05]  /*1a40*/  IMAD.WIDE R4, R3, 0x8, R4 ;  /* 0x0000000803047825 */ /* 0x001fca00078e0204 */
[----:B------:R1:W-:Y:S02]  /*1a50*/  STG.E.64 desc[UR10][R4.64], R40 ;  /* 0x0000002804007986 */ /* 0x0003e4000c101b0a */
.L_x_11:
[----:B------:R-:W-:Y:S01]  /*1a60*/  UMOV UR4, URZ ;  /* 0x000000ff00047c82 */ /* 0x000fe20008000000 */
[----:B------:R-:W-:Y:S05]  /*1a70*/  BRA.U !UP1, `(.L_x_19) ;  /* 0x0000000909647547 */ /* 0x000fea000b800000 */
[----:B------:R-:W-:-:S05]  /*1a80*/  UMOV UR4, URZ ;  /* 0x000000ff00047c82 */ /* 0x000fca0008000000 */
.L_x_24:
[----:B-12---:R-:W1:Y:S08]  /*1a90*/  LDC R5, c[0x0][0x408] ;  /* 0x00010200ff057b82 */ /* 0x006e700000000800 */
[----:B------:R-:W2:Y:S08]  /*1aa0*/  LDC.64 R22, c[0x0][0x3b8] ;  /* 0x0000ee00ff167b82 */ /* 0x000eb00000000a00 */
[----:B0--3--:R-:W0:Y:S01]  /*1ab0*/  LDC.64 R18, c[0x0][0x3c8] ;  /* 0x0000f200ff127b82 */ /* 0x009e220000000a00 */
[----:B-1----:R-:W-:-:S07]  /*1ac0*/  IMAD R3, R5, UR4, R2 ;  /* 0x0000000405037c24 */ /* 0x002fce000f8e0202 */
[----:B------:R-:W1:Y:S01]  /*1ad0*/  LDC.64 R24, c[0x0][0x398] ;  /* 0x0000e600ff187b82 */ /* 0x000e620000000a00 */
[----:B--2---:R-:W-:-:S07]  /*1ae0*/  IMAD.WIDE R22, R3, 0x8, R22 ;  /* 0x0000000803167825 */ /* 0x004fce00078e0216 */
[----:B------:R-:W2:Y:S01]  /*1af0*/  LDC.64 R20, c[0x0][0x3c0] ;  /* 0x0000f000ff147b82 */ /* 0x000ea20000000a00 */
[----:B------:R-:W3:Y:S01]  /*1b00*/  LDG.E.64 R10, desc[UR10][R22.64] ;  /* 0x0000000a160a7981 */ /* 0x000ee2000c1e1b00 */
[----:B0-----:R-:W-:-:S05]  /*1b10*/  IMAD.WIDE R18, R3, 0x8, R18 ;  /* 0x0000000803127825 */ /* 0x001fca00078e0212 */
[----:B------:R-:W4:Y:S01]  /*1b20*/  LDG.E.64 R8, desc[UR10][R18.64] ;  /* 0x0000000a12087981 */ /* 0x000f22000c1e1b00 */
[----:B-1----:R-:W-:-:S05]  /*1b30*/  IMAD.WIDE R24, R3, 0x8, R24 ;  /* 0x0000000803187825 */ /* 0x002fca00078e0218 */
[----:B------:R-:W4:Y:S01]  /*1b40*/  LDG.E.64 R26, desc[UR10][R24.64] ;  /* 0x0000000a181a7981 */ /* 0x000f22000c1e1b00 */
[----:B--2---:R-:W-:-:S05]  /*1b50*/  IMAD.WIDE R20, R3, 0x8, R20 ;  /* 0x0000000803147825 */ /* 0x004fca00078e0214 */
[----:B------:R-:W2:Y:S01]  /*1b60*/  LDG.E.64 R6, desc[UR10][R20.64] ;  /* 0x0000000a14067981 */ /* 0x000ea2000c1e1b00 */
[----:B---3-5:R-:W-:-:S08]  /*1b70*/  DMUL R10, R10, R34 ;  /* 0x000000220a0a7228 */ /* 0x028fd00000000000 */
[----:B----4-:R-:W-:-:S06]  /*1b80*/  DFMA R14, R8, R10, 1 ;  /* 0x3ff00000080e742b */ /* 0x010fcc000000000a */
[----:B------:R-:W0:Y:S01]  /*1b90*/  MUFU.RCP64H R11, R15 ;  /* 0x0000000f000b7308 */ /* 0x000e220000001800 */
[----:B------:R-:W-:-:S06]  /*1ba0*/  MOV R10, 0x1 ;  /* 0x00000001000a7802 */ /* 0x000fcc0000000f00 */
[----:B0-----:R-:W-:-:S08]  /*1bb0*/  DFMA R12, -R14, R10, 1 ;  /* 0x3ff000000e0c742b */ /* 0x001fd0000000010a */
[----:B------:R-:W-:-:S08]  /*1bc0*/  DFMA R12, R12, R12, R12 ;  /* 0x0000000c0c0c722b */ /* 0x000fd0000000000c */
[----:B------:R-:W-:Y:S02]  /*1bd0*/  DFMA R12, R10, R12, R10 ;  /* 0x0000000c0a0c722b */ /* 0x000fe4000000000a */
[----:B--2---:R-:W-:-:S06]  /*1be0*/  DFMA R6, -R26, R8, R6 ;  /* 0x000000081a06722b */ /* 0x004fcc0000000106 */
[----:B------:R-:W-:Y:S02]  /*1bf0*/  DFMA R8, -R14, R12, 1 ;  /* 0x3ff000000e08742b */ /* 0x000fe4000000010c */
[----:B------:R-:W-:-:S06]  /*1c00*/  DMUL R10, R6, R34 ;  /* 0x00000022060a7228 */ /* 0x000fcc0000000000 */
[----:B------:R-:W-:-:S08]  /*1c10*/  DFMA R8, R12, R8, R12 ;  /* 0x000000080c08722b */ /* 0x000fd0000000000c */
[----:B------:R-:W-:-:S08]  /*1c20*/  DMUL R40, R10, R8 ;  /* 0x000000080a287228 */ /* 0x000fd00000000000 */
[----:B------:R-:W-:-:S08]  /*1c30*/  DFMA R6, -R14, R40, R10 ;  /* 0x000000280e06722b */ /* 0x000fd0000000010a */
[----:B------:R-:W-:Y:S01]  /*1c40*/  DFMA R40, R8, R6, R40 ;  /* 0x000000060828722b */ /* 0x000fe20000000028 */
[----:B------:R-:W-:-:S09]  /*1c50*/  FSETP.GEU.AND P1, PT, |R11|, 6.5827683646048100446e-37, PT ;  /* 0x036000000b00780b */ /* 0x000fd20003f2e200 */
[----:B------:R-:W-:-:S05]  /*1c60*/  FFMA R0, RZ, R15, R41 ;  /* 0x0000000fff007223 */ /* 0x000fca0000000029 */
[----:B------:R-:W-:-:S13]  /*1c70*/  FSETP.GT.AND P0, PT, |R0|, 1.469367938527859385e-39, PT ;  /* 0x001000000000780b */ /* 0x000fda0003f04200 */
[----:B------:R-:W-:Y:S05]  /*1c80*/  @P0 BRA P1, `(.L_x_20) ;  /* 0x0000000000100947 */ /* 0x000fea0000800000 */
[----:B------:R-:W-:Y:S02]  /*1c90*/  MOV R12, R10 ;  /* 0x0000000a000c7202 */ /* 0x000fe40000000f00 */
[----:B------:R-:W-:Y:S02]  /*1ca0*/  MOV R13, R11 ;  /* 0x0000000b000d7202 */ /* 0x000fe40000000f00 */
[----:B------:R-:W-:-:S07]  /*1cb0*/  MOV R0, 0x1cd0 ;  /* 0x00001cd000007802 */ /* 0x000fce0000000f00 */
[----:B------:R-:W-:Y:S05]  /*1cc0*/  CALL.REL.NOINC `($__internal_1_$__cuda_sm20_div_rn_f64_full) ;  /* 0x0000009800ec7944 */ /* 0x000fea0003c00000 */
.L_x_20:
[----:B------:R-:W0:Y:S01]  /*1cd0*/  LDC.64 R28, c[0x0][0x3a0] ;  /* 0x0000e800ff1c7b82 */ /* 0x000e220000000a00 */
[----:B------:R-:W-:Y:S01]  /*1ce0*/  DADD R40, R26, R40 ;  /* 0x000000001a287229 */ /* 0x000fe20000000028 */
[----:B------:R-:W-:-:S06]  /*1cf0*/  IMAD.WIDE R22, R5, 0x8, R22 ;  /* 0x0000000805167825 */ /* 0x000fcc00078e0216 */
[----:B------:R-:W1:Y:S01]  /*1d00*/  LDC.64 R6, c[0x0][0x3f8] ;  /* 0x0000fe00ff067b82 */ /* 0x000e620000000a00 */
[----:B------:R-:W-:-:S04]  /*1d10*/  IMAD.WIDE R18, R5, 0x8, R18 ;  /* 0x0000000805127825 */ /* 0x000fc800078e0212 */
[----:B0-----:R-:W-:-:S05]  /*1d20*/  IMAD.WIDE R28, R3, 0x8, R28 ;  /* 0x00000008031c7825 */ /* 0x001fca00078e021c */
[----:B------:R-:W-:Y:S01]  /*1d30*/  STG.E.64 desc[UR10][R28.64], R40 ;  /* 0x000000281c007986 */ /* 0x000fe2000c101b0a */
[----:B-1----:R-:W-:-:S05]  /*1d40*/  IMAD.WIDE R26, R3, 0x8, R6 ;  /* 0x00000008031a7825 */ /* 0x002fca00078e0206 */
[----:B------:R0:W-:Y:S04]  /*1d50*/  STG.E.64 desc[UR10][R26.64], R40 ;  /* 0x000000281a007986 */ /* 0x0001e8000c101b0a */
[----:B------:R-:W2:Y:S04]  /*1d60*/  LDG.E.64 R10, desc[UR10][R22.64] ;  /* 0x0000000a160a7981 */ /* 0x000ea8000c1e1b00 */
[----:B------:R-:W3:Y:S01]  /*1d70*/  LDG.E.64 R6, desc[UR10][R18.64] ;  /* 0x0000000a12067981 */ /* 0x000ee2000c1e1b00 */
[----:B------:R-:W-:-:S04]  /*1d80*/  IMAD.WIDE R24, R5, 0x8, R24 ;  /* 0x0000000805187825 */ /* 0x000fc800078e0218 */
[----:B------:R-:W-:Y:S02]  /*1d90*/  IMAD.WIDE R20, R5, 0x8, R20 ;  /* 0x0000000805147825 */ /* 0x000fe400078e0214 */
[----:B------:R-:W4:Y:S04]  /*1da0*/  LDG.E.64 R4, desc[UR10][R24.64] ;  /* 0x0000000a18047981 */ /* 0x000f28000c1e1b00 */
[----:B------:R-:W4:Y:S01]  /*1db0*/  LDG.E.64 R8, desc[UR10][R20.64] ;  /* 0x0000000a14087981 */ /* 0x000f22000c1e1b00 */
[----:B--2---:R-:W-:-:S08]  /*1dc0*/  DMUL R10, R10, R34 ;  /* 0x000000220a0a7228 */ /* 0x004fd00000000000 */
[----:B---3--:R-:W-:Y:S01]  /*1dd0*/  DFMA R14, R6, R10, 1 ;  /* 0x3ff00000060e742b */ /* 0x008fe2000000000a */
[----:B------:R-:W-:-:S05]  /*1de0*/  IMAD.MOV.U32 R10, RZ, RZ, 0x1 ;  /* 0x00000001ff0a7424 */ /* 0x000fca00078e00ff */
[----:B------:R-:W1:Y:S01]  /*1df0*/  MUFU.RCP64H R11, R15 ;  /* 0x0000000f000b7308 */ /* 0x000e620000001800 */
[----:B----4-:R-:W-:Y:S02]  /*1e00*/  DFMA R8, -R4, R6, R8 ;  /* 0x000000060408722b */ /* 0x010fe40000000108 */
[----:B-1----:R-:W-:-:S08]  /*1e10*/  DFMA R12, -R14, R10, 1 ;  /* 0x3ff000000e0c742b */ /* 0x002fd0000000010a */
[----:B------:R-:W-:-:S08]  /*1e20*/  DFMA R12, R12, R12, R12 ;  /* 0x0000000c0c0c722b */ /* 0x000fd0000000000c */
[----:B------:R-:W-:Y:S02]  /*1e30*/  DFMA R12, R10, R12, R10 ;  /* 0x0000000c0a0c722b */ /* 0x000fe4000000000a */
[----:B------:R-:W-:-:S06]  /*1e40*/  DMUL R10, R8, R34 ;  /* 0x00000022080a7228 */ /* 0x000fcc0000000000 */
[----:B------:R-:W-:-:S04]  /*1e50*/  DFMA R6, -R14, R12, 1 ;  /* 0x3ff000000e06742b */ /* 0x000fc8000000010c */
[----:B------:R-:W-:-:S04]  /*1e60*/  FSETP.GEU.AND P1, PT, |R11|, 6.5827683646048100446e-37, PT ;  /* 0x036000000b00780b */ /* 0x000fc80003f2e200 */
[----:B------:R-:W-:-:S08]  /*1e70*/  DFMA R6, R12, R6, R12 ;  /* 0x000000060c06722b */ /* 0x000fd0000000000c */
[----:B0-----:R-:W-:-:S08]  /*1e80*/  DMUL R40, R10, R6 ;  /* 0x000000060a287228 */ /* 0x001fd00000000000 */
[----:B------:R-:W-:-:S08]  /*1e90*/  DFMA R8, -R14, R40, R10 ;  /* 0x000000280e08722b */ /* 0x000fd0000000010a */
[----:B------:R-:W-:-:S10]  /*1ea0*/  DFMA R40, R6, R8, R40 ;  /* 0x000000080628722b */ /* 0x000fd40000000028 */
[----:B------:R-:W-:-:S05]  /*1eb0*/  FFMA R0, RZ, R15, R41 ;  /* 0x0000000fff007223 */ /* 0x000fca0000000029 */
[----:B------:R-:W-:-:S13]  /*1ec0*/  FSETP.GT.AND P0, PT, |R0|, 1.469367938527859385e-39, PT ;  /* 0x001000000000780b */ /* 0x000fda0003f04200 */
[----:B------:R-:W-:Y:S05]  /*1ed0*/  @P0 BRA P1, `(.L_x_21) ;  /* 0x0000000000100947 */ /* 0x000fea0000800000 */
[----:B------:R-:W-:Y:S02]  /*1ee0*/  MOV R12, R10 ;  /* 0x0000000a000c7202 */ /* 0x000fe40000000f00 */
[----:B------:R-:W-:Y:S02]  /*1ef0*/  MOV R13, R11 ;  /* 0x0000000b000d7202 */ /* 0x000fe40000000f00 */
[----:B------:R-:W-:-:S07]  /*1f00*/  MOV R0, 0x1f20 ;  /* 0x00001f2000007802 */ /* 0x000fce0000000f00 */
[----:B------:R-:W-:Y:S05]  /*1f10*/  CALL.REL.NOINC `($__internal_1_$__cuda_sm20_div_rn_f64_full) ;  /* 0x0000009800587944 */ /* 0x000fea0003c00000 */
.L_x_21:
[----:B------:R-:W0:Y:S01]  /*1f20*/  LDC R3, c[0x0][0x408] ;  /* 0x00010200ff037b82 */ /* 0x000e220000000800 */
[----:B------:R-:W-:Y:S01]  /*1f30*/  DADD R40, R4, R40 ;  /* 0x0000000004287229 */ /* 0x000fe20000000028 */
[----:B0-----:R-:W-:-:S04]  /*1f40*/  IMAD.WIDE R28, R3, 0x8, R28 ;  /* 0x00000008031c7825 */ /* 0x001fc800078e021c */
[C---:B------:R-:W-:Y:S02]  /*1f50*/  IMAD.WIDE R26, R3.reuse, 0x8, R26 ;  /* 0x00000008031a7825 */ /* 0x040fe400078e021a */
[----:B------:R-:W-:Y:S02]  /*1f60*/  STG.E.64 desc[UR10][R28.64], R40 ;  /* 0x000000281c007986 */ /* 0x000fe4000c101b0a */
[C---:B------:R-:W-:Y:S02]  /*1f70*/  IMAD.WIDE R4, R3.reuse, 0x8, R22 ;  /* 0x0000000803047825 */ /* 0x040fe400078e0216 */
[----:B------:R0:W-:Y:S04]  /*1f80*/  STG.E.64 desc[UR10][R26.64], R40 ;  /* 0x000000281a007986 */ /* 0x0001e8000c101b0a */
[----:B------:R-:W2:Y:S01]  /*1f90*/  LDG.E.64 R10, desc[UR10][R4.64] ;  /* 0x0000000a040a7981 */ /* 0x000ea2000c1e1b00 */
[----:B------:R-:W-:-:S05]  /*1fa0*/  IMAD.WIDE R18, R3, 0x8, R18 ;  /* 0x0000000803127825 */ /* 0x000fca00078e0212 */
[----:B------:R-:W3:Y:S01]  /*1fb0*/  LDG.E.64 R6, desc[UR10][R18.64] ;  /* 0x0000000a12067981 */ /* 0x000ee2000c1e1b00 */
[----:B------:R-:W-:-:S04]  /*1fc0*/  IMAD.WIDE R24, R3, 0x8, R24 ;  /* 0x0000000803187825 */ /* 0x000fc800078e0218 */
[----:B------:R-:W-:Y:S01]  /*1fd0*/  IMAD.WIDE R20, R3, 0x8, R20 ;  /* 0x0000000803147825 */ /* 0x000fe200078e0214 */
[----:B------:R-:W4:Y:S04]  /*1fe0*/  LDG.E.64 R22, desc[UR10][R24.64] ;  /* 0x0000000a18167981 */ /* 0x000f28000c1e1b00 */
[----:B------:R-:W4:Y:S01]  /*1ff0*/  LDG.E.64 R8, desc[UR10][R20.64] ;  /* 0x0000000a14087981 */ /* 0x000f22000c1e1b00 */
[----:B--2---:R-:W-:-:S08]  /*2000*/  DMUL R10, R10, R34 ;  /* 0x000000220a0a7228 */ /* 0x004fd00000000000 */
[----:B---3--:R-:W-:Y:S01]  /*2010*/  DFMA R14, R6, R10, 1 ;  /* 0x3ff00000060e742b */ /* 0x008fe2000000000a */
[----:B------:R-:W-:-:S05]  /*2020*/  MOV R10, 0x1 ;  /* 0x00000001000a7802 */ /* 0x000fca0000000f00 */
        /* <DEDUP_REMOVED lines=15> */
[----:B------:R-:W-:Y:S01]  /*2120*/  IMAD.MOV.U32 R12, RZ, RZ, R10 ;  /* 0x000000ffff0c7224 */ /* 0x000fe200078e000a */
[----:B------:R-:W-:Y:S02]  /*2130*/  MOV R13, R11 ;  /* 0x0000000b000d7202 */ /* 0x000fe40000000f00 */
[----:B------:R-:W-:-:S07]  /*2140*/  MOV R0, 0x2160 ;  /* 0x0000216000007802 */ /* 0x000fce0000000f00 */
[----:B------:R-:W-:Y:S05]  /*2150*/  CALL.REL.NOINC `($__internal_1_$__cuda_sm20_div_rn_f64_full) ;  /* 0x0000009400c87944 */ /* 0x000fea0003c00000 */
.L_x_22:
[----:B------:R-:W0:Y:S01]  /*2160*/  LDC R3, c[0x0][0x408] ;  /* 0x00010200ff037b82 */ /* 0x000e220000000800 */
[----:B------:R-:W-:Y:S01]  /*2170*/  DADD R22, R22, R40 ;  /* 0x0000000016167229 */ /* 0x000fe20000000028 */
[----:B0-----:R-:W-:-:S04]  /*2180*/  IMAD.WIDE R28, R3, 0x8, R28 ;  /* 0x00000008031c7825 */ /* 0x001fc800078e021c */
[C---:B------:R-:W-:Y:S02]  /*2190*/  IMAD.WIDE R26, R3.reuse, 0x8, R26 ;  /* 0x00000008031a7825 */ /* 0x040fe400078e021a */
[----:B------:R0:W-:Y:S02]  /*21a0*/  STG.E.64 desc[UR10][R28.64], R22 ;  /* 0x000000161c007986 */ /* 0x0001e4000c101b0a */
[C---:B------:R-:W-:Y:S02]  /*21b0*/  IMAD.WIDE R6, R3.reuse, 0x8, R4 ;  /* 0x0000000803067825 */ /* 0x040fe400078e0204 */
[----:B------:R0:W-:Y:S02]  /*21c0*/  STG.E.64 desc[UR10][R26.64], R22 ;  /* 0x000000161a007986 */ /* 0x0001e4000c101b0a */
[C---:B------:R-:W-:Y:S02]  /*21d0*/  IMAD.WIDE R18, R3.reuse, 0x8, R18 ;  /* 0x0000000803127825 */ /* 0x040fe400078e0212 */
[----:B------:R-:W2:Y:S04]  /*21e0*/  LDG.E.64 R6, desc[UR10][R6.64] ;  /* 0x0000000a06067981 */ /* 0x000ea8000c1e1b00 */
[----:B------:R-:W3:Y:S01]  /*21f0*/  LDG.E.64 R18, desc[UR10][R18.64] ;  /* 0x0000000a12127981 */ /* 0x000ee2000c1e1b00 */
[----:B------:R-:W-:-:S04]  /*2200*/  IMAD.WIDE R4, R3, 0x8, R24 ;  /* 0x0000000803047825 */ /* 0x000fc800078e0218 */
[----:B------:R-:W-:Y:S02]  /*2210*/  IMAD.WIDE R20, R3, 0x8, R20 ;  /* 0x0000000803147825 */ /* 0x000fe400078e0214 */
[----:B------:R-:W4:Y:S04]  /*2220*/  LDG.E.64 R4, desc[UR10][R4.64] ;  /* 0x0000000a04047981 */ /* 0x000f28000c1e1b00 */
[----:B------:R-:W4:Y:S01]  /*2230*/  LDG.E.64 R20, desc[UR10][R20.64] ;  /* 0x0000000a14147981 */ /* 0x000f22000c1e1b00 */
[----:B------:R-:W-:Y:S01]  /*2240*/  MOV R8, 0x1 ;  /* 0x0000000100087802 */ /* 0x000fe20000000f00 */
[----:B--2---:R-:W-:-:S08]  /*2250*/  DMUL R14, R6, R34 ;  /* 0x00000022060e7228 */ /* 0x004fd00000000000 */
[----:B---3--:R-:W-:-:S06]  /*2260*/  DFMA R14, R18, R14, 1 ;  /* 0x3ff00000120e742b */ /* 0x008fcc000000000e */
[----:B------:R-:W1:Y:S01]  /*2270*/  MUFU.RCP64H R9, R15 ;  /* 0x0000000f00097308 */ /* 0x000e620000001800 */
[----:B----4-:R-:W-:-:S08]  /*2280*/  DFMA R18, -R4, R18, R20 ;  /* 0x000000120412722b */ /* 0x010fd00000000114 */
[----:B------:R-:W-:Y:S02]  /*2290*/  DMUL R12, R18, R34 ;  /* 0x00000022120c7228 */ /* 0x000fe40000000000 */
[----:B-1----:R-:W-:-:S08]  /*22a0*/  DFMA R6, -R14, R8, 1 ;  /* 0x3ff000000e06742b */ /* 0x002fd00000000108 */
[----:B------:R-:W-:Y:S01]  /*22b0*/  FSETP.GEU.AND P1, PT, |R13|, 6.5827683646048100446e-37, PT ;  /* 0x036000000d00780b */ /* 0x000fe20003f2e200 */
[----:B------:R-:W-:-:S08]  /*22c0*/  DFMA R6, R6, R6, R6 ;  /* 0x000000060606722b */ /* 0x000fd00000000006 */
[----:B------:R-:W-:-:S08]  /*22d0*/  DFMA R6, R8, R6, R8 ;  /* 0x000000060806722b */ /* 0x000fd00000000008 */
[----:B------:R-:W-:-:S08]  /*22e0*/  DFMA R8, -R14, R6, 1 ;  /* 0x3ff000000e08742b */ /* 0x000fd00000000106 */
[----:B------:R-:W-:-:S08]  /*22f0*/  DFMA R8, R6, R8, R6 ;  /* 0x000000080608722b */ /* 0x000fd00000000006 */
[----:B------:R-:W-:-:S08]  /*2300*/  DMUL R40, R12, R8 ;  /* 0x000000080c287228 */ /* 0x000fd00000000000 */
[----:B------:R-:W-:-:S08]  /*2310*/  DFMA R6, -R14, R40, R12 ;  /* 0x000000280e06722b */ /* 0x000fd0000000010c */
[----:B------:R-:W-:-:S10]  /*2320*/  DFMA R40, R8, R6, R40 ;  /* 0x000000060828722b */ /* 0x000fd40000000028 */
[----:B------:R-:W-:-:S05]  /*2330*/  FFMA R0, RZ, R15, R41 ;  /* 0x0000000fff007223 */ /* 0x000fca0000000029 */
[----:B------:R-:W-:-:S13]  /*2340*/  FSETP.GT.AND P0, PT, |R0|, 1.469367938527859385e-39, PT ;  /* 0x001000000000780b */ /* 0x000fda0003f04200 */
[----:B0-----:R-:W-:Y:S05]  /*2350*/  @P0 BRA P1, `(.L_x_23) ;  /* 0x0000000000080947 */ /* 0x001fea0000800000 */
[----:B------:R-:W-:-:S07]  /*2360*/  MOV R0, 0x2380 ;  /* 0x0000238000007802 */ /* 0x000fce0000000f00 */
[----:B------:R-:W-:Y:S05]  /*2370*/  CALL.REL.NOINC `($__internal_1_$__cuda_sm20_div_rn_f64_full) ;  /* 0x0000009400407944 */ /* 0x000fea0003c00000 */
.L_x_23:
[----:B------:R-:W-:Y:S01]  /*2380*/  DADD R4, R4, R40 ;  /* 0x0000000004047229 */ /* 0x000fe20000000028 */
[----:B------:R-:W-:Y:S01]  /*2390*/  IMAD.WIDE R28, R3, 0x8, R28 ;  /* 0x00000008031c7825 */ /* 0x000fe200078e021c */
[----:B------:R-:W-:-:S03]  /*23a0*/  UIADD3 UR4, UPT, UPT, UR4, 0x4, URZ ;  /* 0x0000000404047890 */ /* 0x000fc6000fffe0ff */
[----:B------:R-:W-:Y:S01]  /*23b0*/  IMAD.WIDE R26, R3, 0x8, R26 ;  /* 0x00000008031a7825 */ /* 0x000fe200078e021a */
[----:B------:R-:W-:Y:S01]  /*23c0*/  UISETP.NE.AND UP0, UPT, UR4, UR5, UPT ;  /* 0x000000050400728c */ /* 0x000fe2000bf05270 */
[----:B------:R2:W-:Y:S04]  /*23d0*/  STG.E.64 desc[UR10][R28.64], R4 ;  /* 0x000000041c007986 */ /* 0x0005e8000c101b0a */
[----:B------:R2:W-:Y:S04]  /*23e0*/  STG.E.64 desc[UR10][R26.64], R4 ;  /* 0x000000041a007986 */ /* 0x0005e8000c101b0a */
[----:B------:R-:W-:Y:S05]  /*23f0*/  BRA.U UP0, `(.L_x_24) ;  /* 0xfffffff500a47547 */ /* 0x000fea000b83ffff */
[----:B------:R-:W-:-:S05]  /*2400*/  UMOV UR4, UR5 ;  /* 0x0000000500047c82 */ /* 0x000fca0008000000 */
.L_x_19:
[----:B------:R-:W-:Y:S05]  /*2410*/  BRA.U !UP2, `(.L_x_0) ;  /* 0x000000050af87547 */ /* 0x000fea000b800000 */
[----:B------:R-:W-:-:S09]  /*2420*/  UISETP.NE.AND UP0, UPT, UR12, 0x1, UPT ;  /* 0x000000010c00788c */ /* 0x000fd2000bf05270 */
[----:B------:R-:W-:Y:S05]  /*2430*/  BRA.U !UP0, `(.L_x_25) ;  /* 0x00000005083c7547 */ /* 0x000fea000b800000 */
[----:B------:R-:W4:Y:S08]  /*2440*/  LDC R3, c[0x0][0x408] ;  /* 0x00010200ff037b82 */ /* 0x000f300000000800 */
[----:B0--3--:R-:W0:Y:S08]  /*2450*/  LDC.64 R18, c[0x0][0x3b8] ;  /* 0x0000ee00ff127b82 */ /* 0x009e300000000a00 */
[----:B------:R-:W3:Y:S01]  /*2460*/  LDC.64 R20, c[0x0][0x3c8] ;  /* 0x0000f200ff147b82 */ /* 0x000ee20000000a00 */
[----:B----4-:R-:W-:-:S07]  /*2470*/  IMAD R3, R3, UR4, R2 ;  /* 0x0000000403037c24 */ /* 0x010fce000f8e0202 */
[----:B------:R-:W4:Y:S01]  /*2480*/  LDC.64 R24, c[0x0][0x398] ;  /* 0x0000e600ff187b82 */ /* 0x000f220000000a00 */
[----:B0-----:R-:W-:-:S07]  /*2490*/  IMAD.WIDE R18, R3, 0x8, R18 ;  /* 0x0000000803127825 */ /* 0x001fce00078e0212 */
[----:B------:R-:W0:Y:S01]  /*24a0*/  LDC.64 R22, c[0x0][0x3c0] ;  /* 0x0000f000ff167b82 */ /* 0x000e220000000a00 */
[----:B------:R-:W2:Y:S01]  /*24b0*/  LDG.E.64 R10, desc[UR10][R18.64] ;  /* 0x0000000a120a7981 */ /* 0x000ea2000c1e1b00 */
[----:B---3--:R-:W-:-:S05]  /*24c0*/  IMAD.WIDE R20, R3, 0x8, R20 ;  /* 0x0000000803147825 */ /* 0x008fca00078e0214 */
[----:B------:R-:W3:Y:S01]  /*24d0*/  LDG.E.64 R8, desc[UR10][R20.64] ;  /* 0x0000000a14087981 */ /* 0x000ee2000c1e1b00 */
[----:B----4-:R-:W-:-:S05]  /*24e0*/  IMAD.WIDE R24, R3, 0x8, R24 ;  /* 0x0000000803187825 */ /* 0x010fca00078e0218 */
[----:B-12---:R-:W2:Y:S01]  /*24f0*/  LDG.E.64 R4, desc[UR10][R24.64] ;  /* 0x0000000a18047981 */ /* 0x006ea2000c1e1b00 */
[----:B0-----:R-:W-:-:S05]  /*2500*/  IMAD.WIDE R22, R3, 0x8, R22 ;  /* 0x0000000803167825 */ /* 0x001fca00078e0216 */
[----:B------:R-:W2:Y:S01]  /*2510*/  LDG.E.64 R6, desc[UR10][R22.64] ;  /* 0x0000000a16067981 */ /* 0x000ea2000c1e1b00 */
[----:B-----5:R-:W-:-:S08]  /*2520*/  DMUL R10, R10, R34 ;  /* 0x000000220a0a7228 */ /* 0x020fd00000000000 */
[----:B---3--:R-:W-:-:S06]  /*2530*/  DFMA R14, R8, R10, 1 ;  /* 0x3ff00000080e742b */ /* 0x008fcc000000000a */
        /* <DEDUP_REMOVED lines=16> */
[----:B------:R-:W-:Y:S01]  /*2640*/  IMAD.MOV.U32 R12, RZ, RZ, R10 ;  /* 0x000000ffff0c7224 */ /* 0x000fe200078e000a */
[----:B------:R-:W-:Y:S02]  /*2650*/  MOV R13, R11 ;  /* 0x0000000b000d7202 */ /* 0x000fe40000000f00 */
[----:B------:R-:W-:-:S07]  /*2660*/  MOV R0, 0x2680 ;  /* 0x0000268000007802 */ /* 0x000fce0000000f00 */
[----:B------:R-:W-:Y:S05]  /*2670*/  CALL.REL.NOINC `($__internal_1_$__cuda_sm20_div_rn_f64_full) ;  /* 0x0000009000807944 */ /* 0x000fea0003c00000 */
.L_x_26:
[----:B------:R-:W0:Y:S01]  /*2680*/  LDC.64 R6, c[0x0][0x3a0] ;  /* 0x0000e800ff067b82 */ /* 0x000e220000000a00 */
[----:B------:R-:W-:-:S07]  /*2690*/  DADD R40, R4, R40 ;  /* 0x0000000004287229 */ /* 0x000fce0000000028 */
[----:B------:R-:W1:Y:S08]  /*26a0*/  LDC.64 R26, c[0x0][0x3f8] ;  /* 0x0000fe00ff1a7b82 */ /* 0x000e700000000a00 */
[----:B------:R-:W2:Y:S01]  /*26b0*/  LDC R9, c[0x0][0x408] ;  /* 0x00010200ff097b82 */ /* 0x000ea20000000800 */
[----:B0-----:R-:W-:-:S05]  /*26c0*/  IMAD.WIDE R4, R3, 0x8, R6 ;  /* 0x0000000803047825 */ /* 0x001fca00078e0206 */
[----:B------:R-:W-:Y:S01]  /*26d0*/  STG.E.64 desc[UR10][R4.64], R40 ;  /* 0x0000002804007986 */ /* 0x000fe2000c101b0a */
[----:B-1----:R-:W-:-:S05]  /*26e0*/  IMAD.WIDE R26, R3, 0x8, R26 ;  /* 0x00000008031a7825 */ /* 0x002fca00078e021a */
[----:B------:R0:W-:Y:S01]  /*26f0*/  STG.E.64 desc[UR10][R26.64], R40 ;  /* 0x000000281a007986 */ /* 0x0001e2000c101b0a */
[----:B--2---:R-:W-:-:S04]  /*2700*/  IMAD.WIDE R6, R9, 0x8, R18 ;  /* 0x0000000809067825 */ /* 0x004fc800078e0212 */
        /* <DEDUP_REMOVED lines=19> */
[----:B0-----:R-:W-:-:S08]  /*2840*/  DMUL R40, R12, R8 ;  /* 0x000000080c287228 */ /* 0x001fd00000000000 */
[----:B------:R-:W-:-:S08]  /*2850*/  DFMA R6, -R14, R40, R12 ;  /* 0x000000280e06722b */ /* 0x000fd0000000010c */
[----:B------:R-:W-:-:S10]  /*2860*/  DFMA R40, R8, R6, R40 ;  /* 0x000000060828722b */ /* 0x000fd40000000028 */
[----:B------:R-:W-:-:S05]  /*2870*/  FFMA R0, RZ, R15, R41 ;  /* 0x0000000fff007223 */ /* 0x000fca0000000029 */
[----:B------:R-:W-:-:S13]  /*2880*/  FSETP.GT.AND P0, PT, |R0|, 1.469367938527859385e-39, PT ;  /* 0x001000000000780b */ /* 0x000fda0003f04200 */
[----:B------:R-:W-:Y:S05]  /*2890*/  @P0 BRA P1, `(.L_x_27) ;  /* 0x0000000000080947 */ /* 0x000fea0000800000 */
[----:B------:R-:W-:-:S07]  /*28a0*/  MOV R0, 0x28c0 ;  /* 0x000028c000007802 */ /* 0x000fce0000000f00 */
[----:B------:R-:W-:Y:S05]  /*28b0*/  CALL.REL.NOINC `($__internal_1_$__cuda_sm20_div_rn_f64_full) ;  /* 0x0000008c00f07944 */ /* 0x000fea0003c00000 */
.L_x_27:
[----:B------:R-:W0:Y:S01]  /*28c0*/  LDC R3, c[0x0][0x408] ;  /* 0x00010200ff037b82 */ /* 0x000e220000000800 */
[----:B------:R-:W-:Y:S01]  /*28d0*/  DADD R18, R18, R40 ;  /* 0x0000000012127229 */ /* 0x000fe20000000028 */
[----:B------:R-:W-:Y:S01]  /*28e0*/  UIADD3 UR4, UPT, UPT, UR4, 0x2, URZ ;  /* 0x0000000204047890 */ /* 0x000fe2000fffe0ff */
[----:B0-----:R-:W-:-:S04]  /*28f0*/  IMAD.WIDE R4, R3, 0x8, R4 ;  /* 0x0000000803047825 */ /* 0x001fc800078e0204 */
[----:B------:R-:W-:Y:S01]  /*2900*/  IMAD.WIDE R26, R3, 0x8, R26 ;  /* 0x00000008031a7825 */ /* 0x000fe200078e021a */
[----:B------:R4:W-:Y:S04]  /*2910*/  STG.E.64 desc[UR10][R4.64], R18 ;  /* 0x0000001204007986 */ /* 0x0009e8000c101b0a */
[----:B------:R4:W-:Y:S02]  /*2920*/  STG.E.64 desc[UR10][R26.64], R18 ;  /* 0x000000121a007986 */ /* 0x0009e4000c101b0a */
.L_x_25:
[----:B------:R-:W-:-:S09]  /*2930*/  UISETP.NE.AND UP0, UPT, UR15, URZ, UPT ;  /* 0x000000ff0f00728c */ /* 0x000fd2000bf05270 */
[----:B------:R-:W-:Y:S05]  /*2940*/  BRA.U !UP0, `(.L_x_0) ;  /* 0x0000000108ac7547 */ /* 0x000fea000b800000 */
[----:B------:R-:W0:Y:S08]  /*2950*/  LDC R3, c[0x0][0x408] ;  /* 0x00010200ff037b82 */ /* 0x000e300000000800 */
[----:B------:R-:W3:Y:S08]  /*2960*/  LDC.64 R10, c[0x0][0x3b8] ;  /* 0x0000ee00ff0a7b82 */ /* 0x000ef00000000a00 */
[----:B------:R-:W3:Y:S01]  /*2970*/  LDC.64 R8, c[0x0][0x3c8] ;  /* 0x0000f200ff087b82 */ /* 0x000ee20000000a00 */
[----:B0-----:R-:W-:-:S07]  /*2980*/  IMAD R3, R3, UR4, R2 ;  /* 0x0000000403037c24 */ /* 0x001fce000f8e0202 */
[----:B-12-4-:R-:W0:Y:S01]  /*2990*/  LDC.64 R4, c[0x0][0x398] ;  /* 0x0000e600ff047b82 */ /* 0x016e220000000a00 */
[----:B---3--:R-:W-:-:S07]  /*29a0*/  IMAD.WIDE R10, R3, 0x8, R10 ;  /* 0x00000008030a7825 */ /* 0x008fce00078e020a */
[----:B------:R-:W1:Y:S01]  /*29b0*/  LDC.64 R6, c[0x0][0x3c0] ;  /* 0x0000f000ff067b82 */ /* 0x000e620000000a00 */
[----:B------:R-:W2:Y:S01]  /*29c0*/  LDG.E.64 R10, desc[UR10][R10.64] ;  /* 0x0000000a0a0a7981 */ /* 0x000ea2000c1e1b00 */
[----:B------:R-:W-:-:S06]  /*29d0*/  IMAD.WIDE R8, R3, 0x8, R8 ;  /* 0x0000000803087825 */ /* 0x000fcc00078e0208 */
[----:B------:R-:W3:Y:S01]  /*29e0*/  LDG.E.64 R8, desc[UR10][R8.64] ;  /* 0x0000000a08087981 */ /* 0x000ee2000c1e1b00 */
[----:B0-----:R-:W-:-:S06]  /*29f0*/  IMAD.WIDE R4, R3, 0x8, R4 ;  /* 0x0000000803047825 */ /* 0x001fcc00078e0204 */
[----:B------:R-:W4:Y:S01]  /*2a00*/  LDG.E.64 R4, desc[UR10][R4.64] ;  /* 0x0000000a04047981 */ /* 0x000f22000c1e1b00 */
[----:B-1----:R-:W-:-:S06]  /*2a10*/  IMAD.WIDE R6, R3, 0x8, R6 ;  /* 0x0000000803067825 */ /* 0x002fcc00078e0206 */
[----:B------:R-:W4:Y:S01]  /*2a20*/  LDG.E.64 R6, desc[UR10][R6.64] ;  /* 0x0000000a06067981 */ /* 0x000f22000c1e1b00 */
[----:B--2--5:R-:W-:-:S08]  /*2a30*/  DMUL R14, R10, R34 ;  /* 0x000000220a0e7228 */ /* 0x024fd00000000000 */
[----:B---3--:R-:W-:-:S06]  /*2a40*/  DFMA R14, R8, R14, 1 ;  /* 0x3ff00000080e742b */ /* 0x008fcc000000000e */
[----:B------:R-:W0:Y:S01]  /*2a50*/  MUFU.RCP64H R11, R15 ;  /* 0x0000000f000b7308 */ /* 0x000e220000001800 */
[----:B------:R-:W-:-:S06]  /*2a60*/  MOV R10, 0x1 ;  /* 0x00000001000a7802 */ /* 0x000fcc0000000f00 */
[----:B0-----:R-:W-:-:S08]  /*2a70*/  DFMA R12, -R14, R10, 1 ;  /* 0x3ff000000e0c742b */ /* 0x001fd0000000010a */
[----:B------:R-:W-:-:S08]  /*2a80*/  DFMA R12, R12, R12, R12 ;  /* 0x0000000c0c0c722b */ /* 0x000fd0000000000c */
[----:B------:R-:W-:Y:S02]  /*2a90*/  DFMA R12, R10, R12, R10 ;  /* 0x0000000c0a0c722b */ /* 0x000fe4000000000a */
[----:B----4-:R-:W-:-:S06]  /*2aa0*/  DFMA R8, -R4, R8, R6 ;  /* 0x000000080408722b */ /* 0x010fcc0000000106 */
        /* <DEDUP_REMOVED lines=14> */
.L_x_28:
[----:B------:R-:W0:Y:S01]  /*2b90*/  LDC.64 R6, c[0x0][0x3a0] ;  /* 0x0000e800ff067b82 */ /* 0x000e220000000a00 */
[----:B------:R-:W-:-:S07]  /*2ba0*/  DADD R4, R4, R40 ;  /* 0x0000000004047229 */ /* 0x000fce0000000028 */
[----:B------:R-:W1:Y:S01]  /*2bb0*/  LDC.64 R8, c[0x0][0x3f8] ;  /* 0x0000fe00ff087b82 */ /* 0x000e620000000a00 */
[----:B0-----:R-:W-:-:S05]  /*2bc0*/  IMAD.WIDE R6, R3, 0x8, R6 ;  /* 0x0000000803067825 */ /* 0x001fca00078e0206 */
[----:B------:R0:W-:Y:S01]  /*2bd0*/  STG.E.64 desc[UR10][R6.64], R4 ;  /* 0x0000000406007986 */ /* 0x0001e2000c101b0a */
[----:B-1----:R-:W-:-:S05]  /*2be0*/  IMAD.WIDE R8, R3, 0x8, R8 ;  /* 0x0000000803087825 */ /* 0x002fca00078e0208 */
[----:B------:R0:W-:Y:S02]  /*2bf0*/  STG.E.64 desc[UR10][R8.64], R4 ;  /* 0x0000000408007986 */ /* 0x0001e4000c101b0a */
.L_x_0:
[----:B------:R-:W-:Y:S02]  /*2c00*/  MOV R3, RZ ;  /* 0x000000ff00037202 */ /* 0x000fe40000000f00 */
[----:B012-4-:R-:W-:-:S07]  /*2c10*/  MOV R4, RZ ;  /* 0x000000ff00047202 */ /* 0x017fce0000000f00 */
.L_x_79:
[----:B0-----:R-:W0:Y:S01]  /*2c20*/  LDCU UR4, c[0x0][0x400] ;  /* 0x00008000ff0477ac */ /* 0x001e220008000800 */
[----:B------:R-:W-:Y:S01]  /*2c30*/  IMAD.MOV.U32 R42, RZ, RZ, RZ ;  /* 0x000000ffff2a7224 */ /* 0x000fe200078e00ff */
[----:B0-----:R-:W-:-:S09]  /*2c40*/  UISETP.GE.AND UP0, UPT, UR4, 0x1, UPT ;  /* 0x000000010400788c */ /* 0x001fd2000bf06270 */
[----:B-12-4-:R-:W-:Y:S05]  /*2c50*/  BRA.U !UP0, `(.L_x_29) ;  /* 0x0000004908ec7547 */ /* 0x016fea000b800000 */
[----:B------:R-:W-:Y:S01]  /*2c60*/  UISETP.GE.U32.AND UP0, UPT, UR9, 0x7, UPT ;  /* 0x000000070900788c */ /* 0x000fe2000bf06070 */
[----:B------:R-:W-:-:S08]  /*2c70*/  UMOV UR4, URZ ;  /* 0x000000ff00047c82 */ /* 0x000fd00008000000 */
[----:B------:R-:W-:Y:S05]  /*2c80*/  BRA.U !UP0, `(.L_x_30) ;  /* 0x0000000508287547 */ /* 0x000fea000b800000 */
[----:B------:R-:W-:-:S05]  /*2c90*/  UMOV UR4, URZ ;  /* 0x000000ff00047c82 */ /* 0x000fca0008000000 */
.L_x_31:
[----:B0-----:R-:W0:Y:S08]  /*2ca0*/  LDC R5, c[0x0][0x408] ;  /* 0x00010200ff057b82 */ /* 0x001e300000000800 */
[----:B------:R-:W1:Y:S08]  /*2cb0*/  LDC.64 R6, c[0x0][0x3d8] ;  /* 0x0000f600ff067b82 */ /* 0x000e700000000a00 */
[----:B------:R-:W2:Y:S01]  /*2cc0*/  LDC.64 R10, c[0x0][0x3c8] ;  /* 0x0000f200ff0a7b82 */ /* 0x000ea20000000a00 */
[----:B0-----:R-:W-:-:S07]  /*2cd0*/  IMAD R17, R5, UR4, R2 ;  /* 0x0000000405117c24 */ /* 0x001fce000f8e0202 */
[----:B------:R-:W0:Y:S01]  /*2ce0*/  LDC.64 R14, c[0x0][0x3e8] ;  /* 0x0000fa00ff0e7b82 */ /* 0x000e220000000a00 */
[----:B-1----:R-:W-:-:S05]  /*2cf0*/  IMAD.WIDE R6, R17, 0x8, R6 ;  /* 0x0000000811067825 */ /* 0x002fca00078e0206 */
[----:B------:R-:W4:Y:S01]  /*2d00*/  LDG.E.64 R8, desc[UR10][R6.64] ;  /* 0x0000000a06087981 */ /* 0x000f22000c1e1b00 */
[----:B--2---:R-:W-:-:S05]  /*2d10*/  IMAD.WIDE R10, R17, 0x8, R10 ;  /* 0x00000008110a7825 */ /* 0x004fca00078e020a */
[----:B------:R-:W4:Y:S01]  /*2d20*/  LDG.E.64 R12, desc[UR10][R10.64] ;  /* 0x0000000a0a0c7981 */ /* 0x000f22000c1e1b00 */
[----:B---3--:R-:W-:Y:S01]  /*2d30*/  IMAD.WIDE R18, R5, 0x8, R10 ;  /* 0x0000000805127825 */ /* 0x008fe200078e020a */
[----:B----4-:R-:W-:-:S03]  /*2d40*/  DADD R8, R8, R12 ;  /* 0x0000000008087229 */ /* 0x010fc6000000000c */
[----:B0-----:R-:W-:-:S05]  /*2d50*/  IMAD.WIDE R12, R17, 0x8, R14 ;  /* 0x00000008110c7825 */ /* 0x001fca00078e020e */
[----:B------:R-:W-:Y:S01]  /*2d60*/  DMUL R8, R8, 0.5 ;  /* 0x3fe0000008087828 */ /* 0x000fe20000000000 */
[----:B------:R-:W-:-:S06]  /*2d70*/  IMAD.WIDE R14, R5, 0x8, R6 ;  /* 0x00000008050e7825 */ /* 0x000fcc00078e0206 */
[----:B------:R0:W-:Y:S04]  /*2d80*/  STG.E.64 desc[UR10][R12.64], R8 ;  /* 0x000000080c007986 */ /* 0x0001e8000c101b0a */
[----:B------:R-:W2:Y:S04]  /*2d90*/  LDG.E.64 R16, desc[UR10][R14.64] ;  /* 0x0000000a0e107981 */ /* 0x000ea8000c1e1b00 */
[----:B------:R-:W2:Y:S01]  /*2da0*/  LDG.E.64 R20, desc[UR10][R18.64] ;  /* 0x0000000a12147981 */ /* 0x000ea2000c1e1b00 */
[----:B------:R-:W-:-:S04]  /*2db0*/  IMAD.WIDE R6, R5, 0x8, R12 ;  /* 0x0000000805067825 */ /* 0x000fc800078e020c */
[----:B------:R-:W-:-:S04]  /*2dc0*/  IMAD.WIDE R10, R5, 0x8, R14 ;  /* 0x00000008050a7825 */ /* 0x000fc800078e020e */
[----:B------:R-:W-:Y:S01]  /*2dd0*/  IMAD.WIDE R22, R5, 0x8, R18 ;  /* 0x0000000805167825 */ /* 0x000fe200078e0212 */
[----:B--2---:R-:W-:-:S08]  /*2de0*/  DADD R16, R16, R20 ;  /* 0x0000000010107229 */ /* 0x004fd00000000014 */
[----:B------:R-:W-:-:S07]  /*2df0*/  DMUL R16, R16, 0.5 ;  /* 0x3fe0000010107828 */ /* 0x000fce0000000000 */
[----:B------:R1:W-:Y:S04]  /*2e00*/  STG.E.64 desc[UR10][R6.64], R16 ;  /* 0x0000001006007986 */ /* 0x0003e8000c101b0a */
[----:B------:R-:W2:Y:S04]  /*2e10*/  LDG.E.64 R20, desc[UR10][R10.64] ;  /* 0x0000000a0a147981 */ /* 0x000ea8000c1e1b00 */
[----:B------:R-:W2:Y:S01]  /*2e20*/  LDG.E.64 R24, desc[UR10][R22.64] ;  /* 0x0000000a16187981 */ /* 0x000ea2000c1e1b00 */
[----:B0-----:R-:W-:-:S04]  /*2e30*/  IMAD.WIDE R8, R5, 0x8, R6 ;  /* 0x0000000805087825 */ /* 0x001fc800078e0206 */
[----:B------:R-:W-:-:S04]  /*2e40*/  IMAD.WIDE R12, R5, 0x8, R10 ;  /* 0x00000008050c7825 */ /* 0x000fc800078e020a */
[----:B------:R-:W-:Y:S01]  /*2e50*/  IMAD.WIDE R18, R5, 0x8, R22 ;  /* 0x0000000805127825 */ /* 0x000fe200078e0216 */
[----:B--2---:R-:W-:-:S08]  /*2e60*/  DADD R20, R20, R24 ;  /* 0x0000000014147229 */ /* 0x004fd00000000018 */
[----:B------:R-:W-:-:S07]  /*2e70*/  DMUL R20, R20, 0.5 ;  /* 0x3fe0000014147828 */ /* 0x000fce0000000000 */
[----:B------:R0:W-:Y:S04]  /*2e80*/  STG.E.64 desc[UR10][R8.64], R20 ;  /* 0x0000001408007986 */ /* 0x0001e8000c101b0a */
[----:B------:R-:W2:Y:S04]  /*2e90*/  LDG.E.64 R14, desc[UR10][R12.64] ;  /* 0x0000000a0c0e7981 */ /* 0x000ea8000c1e1b00 */
[----:B------:R-:W2:Y:S01]  /*2ea0*/  LDG.E.64 R24, desc[UR10][R18.64] ;  /* 0x0000000a12187981 */ /* 0x000ea2000c1e1b00 */
[----:B-1----:R-:W-:-:S04]  /*2eb0*/  IMAD.WIDE R6, R5, 0x8, R8 ;  /* 0x0000000805067825 */ /* 0x002fc800078e0208 */
        /* <DEDUP_REMOVED lines=29> */
[----:B------:R-:W1:Y:S04]  /*3090*/  LDG.E.64 R12, desc[UR10][R12.64] ;  /* 0x0000000a0c0c7981 */ /* 0x000e68000c1e1b00 */
[----:B------:R-:W1:Y:S01]  /*30a0*/  LDG.E.64 R16, desc[UR10][R16.64] ;  /* 0x0000000a10107981 */ /* 0x000e62000c1e1b00 */
[----:B------:R-:W-:Y:S01]  /*30b0*/  IMAD.WIDE R10, R5, 0x8, R8 ;  /* 0x00000008050a7825 */ /* 0x000fe200078e0208 */
[----:B------:R-:W-:-:S04]  /*30c0*/  UIADD3 UR4, UPT, UPT, UR4, 0x8, URZ ;  /* 0x0000000804047890 */ /* 0x000fc8000fffe0ff */
[----:B------:R-:W-:Y:S01]  /*30d0*/  UISETP.NE.AND UP1, UPT, UR4, UR6, UPT ;  /* 0x000000060400728c */ /* 0x000fe2000bf25270 */
[----:B-1----:R-:W-:-:S08]  /*30e0*/  DADD R6, R12, R16 ;  /* 0x000000000c067229 */ /* 0x002fd00000000010 */
[----:B------:R-:W-:-:S07]  /*30f0*/  DMUL R6, R6, 0.5 ;  /* 0x3fe0000006067828 */ /* 0x000fce0000000000 */
[----:B------:R0:W-:Y:S01]  /*3100*/  STG.E.64 desc[UR10][R10.64], R6 ;  /* 0x000000060a007986 */ /* 0x0001e2000c101b0a */
[----:B------:R-:W-:Y:S05]  /*3110*/  BRA.U UP1, `(.L_x_31) ;  /* 0xfffffff901e07547 */ /* 0x000fea000b83ffff */
[----:B------:R-:W-:-:S05]  /*3120*/  UMOV UR4, UR6 ;  /* 0x0000000600047c82 */ /* 0x000fca0008000000 */
.L_x_30:
[----:B------:R-:W-:-:S09]  /*3130*/  UISETP.NE.AND UP1, UPT, UR13, URZ, UPT ;  /* 0x000000ff0d00728c */ /* 0x000fd2000bf25270 */
[----:B------:R-:W-:Y:S05]  /*3140*/  BRA.U !UP1, `(.L_x_32) ;  /* 0x0000000509487547 */ /* 0x000fea000b800000 */
[----:B------:R-:W-:Y:S02]  /*3150*/  UIADD3 UR8, UPT, UPT, UR13, -0x1, URZ ;  /* 0xffffffff0d087890 */ /* 0x000fe4000fffe0ff */
[----:B------:R-:W-:Y:S02]  /*3160*/  UISETP.NE.AND UP3, UPT, UR12, URZ, UPT ;  /* 0x000000ff0c00728c */ /* 0x000fe4000bf65270 */
[----:B------:R-:W-:-:S09]  /*3170*/  UISETP.GE.U32.AND UP2, UPT, UR8, 0x3, UPT ;  /* 0x000000030800788c */ /* 0x000fd2000bf46070 */
[----:B------:R-:W-:Y:S05]  /*3180*/  BRA.U !UP2, `(.L_x_33) ;  /* 0x000000010a987547 */ /* 0x000fea000b800000 */
[----:B------:R-:W1:Y:S08]  /*3190*/  LDC R5, c[0x0][0x408] ;  /* 0x00010200ff057b82 */ /* 0x000e700000000800 */
[----:B0-----:R-:W0:Y:S08]  /*31a0*/  LDC.64 R6, c[0x0][0x3d8] ;  /* 0x0000f600ff067b82 */ /* 0x001e300000000a00 */
[----:B------:R-:W2:Y:S01]  /*31b0*/  LDC.64 R10, c[0x0][0x3c8] ;  /* 0x0000f200ff0a7b82 */ /* 0x000ea20000000a00 */
[----:B-1----:R-:W-:-:S07]  /*31c0*/  IMAD R17, R5, UR4, R2 ;  /* 0x0000000405117c24 */ /* 0x002fce000f8e0202 */
[----:B------:R-:W1:Y:S01]  /*31d0*/  LDC.64 R14, c[0x0][0x3e8] ;  /* 0x0000fa00ff0e7b82 */ /* 0x000e620000000a00 */
[----:B0-----:R-:W-:-:S05]  /*31e0*/  IMAD.WIDE R6, R17, 0x8, R6 ;  /* 0x0000000811067825 */ /* 0x001fca00078e0206 */
[----:B------:R-:W4:Y:S01]  /*31f0*/  LDG.E.64 R8, desc[UR10][R6.64] ;  /* 0x0000000a06087981 */ /* 0x000f22000c1e1b00 */
[----:B--2---:R-:W-:-:S05]  /*3200*/  IMAD.WIDE R10, R17, 0x8, R10 ;  /* 0x00000008110a7825 */ /* 0x004fca00078e020a */
[----:B------:R-:W4:Y:S01]  /*3210*/  LDG.E.64 R12, desc[UR10][R10.64] ;  /* 0x0000000a0a0c7981 */ /* 0x000f22000c1e1b00 */
[----:B---3--:R-:W-:Y:S01]  /*3220*/  IMAD.WIDE R18, R5, 0x8, R10 ;  /* 0x0000000805127825 */ /* 0x008fe200078e020a */
[----:B----4-:R-:W-:-:S03]  /*3230*/  DADD R8, R8, R12 ;  /* 0x0000000008087229 */ /* 0x010fc6000000000c */
[----:B-1----:R-:W-:-:S05]  /*3240*/  IMAD.WIDE R12, R17, 0x8, R14 ;  /* 0x00000008110c7825 */ /* 0x002fca00078e020e */
        /* <DEDUP_REMOVED lines=22> */
[----:B------:R-:W-:Y:S01]  /*33b0*/  UIADD3 UR4, UPT, UPT, UR4, 0x4, URZ ;  /* 0x0000000404047890 */ /* 0x000fe2000fffe0ff */
[----:B-1----:R-:W-:-:S08]  /*33c0*/  DADD R6, R12, R14 ;  /* 0x000000000c067229 */ /* 0x002fd0000000000e */
[----:B------:R-:W-:-:S07]  /*33d0*/  DMUL R6, R6, 0.5 ;  /* 0x3fe0000006067828 */ /* 0x000fce0000000000 */
[----:B------:R2:W-:Y:S04]  /*33e0*/  STG.E.64 desc[UR10][R10.64], R6 ;  /* 0x000000060a007986 */ /* 0x0005e8000c101b0a */
.L_x_33:
[----:B------:R-:W-:Y:S05]  /*33f0*/  BRA.U !UP3, `(.L_x_32) ;  /* 0x000000010b9c7547 */ /* 0x000fea000b800000 */
[----:B------:R-:W-:Y:S02]  /*3400*/  UISETP.NE.AND UP2, UPT, UR12, 0x1, UPT ;  /* 0x000000010c00788c */ /* 0x000fe4000bf45270 */
[----:B------:R-:W-:-:S07]  /*3410*/  UISETP.NE.AND UP3, UPT, UR15, URZ, UPT ;  /* 0x000000ff0f00728c */ /* 0x000fce000bf65270 */
[----:B------:R-:W-:Y:S05]  /*3420*/  BRA.U !UP2, `(.L_x_34) ;  /* 0x000000010a587547 */ /* 0x000fea000b800000 */
[----:B------:R-:W1:Y:S08]  /*3430*/  LDC R5, c[0x0][0x408] ;  /* 0x00010200ff057b82 */ /* 0x000e700000000800 */
[----:B0-2---:R-:W0:Y:S08]  /*3440*/  LDC.64 R6, c[0x0][0x3d8] ;  /* 0x0000f600ff067b82 */ /* 0x005e300000000a00 */
[----:B------:R-:W2:Y:S01]  /*3450*/  LDC.64 R8, c[0x0][0x3c8] ;  /* 0x0000f200ff087b82 */ /* 0x000ea20000000a00 */
[----:B-1----:R-:W-:-:S07]  /*3460*/  IMAD R17, R5, UR4, R2 ;  /* 0x0000000405117c24 */ /* 0x002fce000f8e0202 */
[----:B------:R-:W1:Y:S01]  /*3470*/  LDC.64 R10, c[0x0][0x3e8] ;  /* 0x0000fa00ff0a7b82 */ /* 0x000e620000000a00 */
[----:B0-----:R-:W-:-:S05]  /*3480*/  IMAD.WIDE R12, R17, 0x8, R6 ;  /* 0x00000008110c7825 */ /* 0x001fca00078e0206 */
[----:B------:R-:W4:Y:S01]  /*3490*/  LDG.E.64 R6, desc[UR10][R12.64] ;  /* 0x0000000a0c067981 */ /* 0x000f22000c1e1b00 */
[----:B--2---:R-:W-:-:S05]  /*34a0*/  IMAD.WIDE R14, R17, 0x8, R8 ;  /* 0x00000008110e7825 */ /* 0x004fca00078e0208 */
[----:B------:R-:W4:Y:S01]  /*34b0*/  LDG.E.64 R8, desc[UR10][R14.64] ;  /* 0x0000000a0e087981 */ /* 0x000f22000c1e1b00 */
[----:B---3--:R-:W-:-:S04]  /*34c0*/  IMAD.WIDE R18, R5, 0x8, R12 ;  /* 0x0000000805127825 */ /* 0x008fc800078e020c */
[----:B-1----:R-:W-:-:S04]  /*34d0*/  IMAD.WIDE R16, R17, 0x8, R10 ;  /* 0x0000000811107825 */ /* 0x002fc800078e020a */
[----:B------:R-:W-:Y:S01]  /*34e0*/  IMAD.WIDE R10, R5, 0x8, R14 ;  /* 0x00000008050a7825 */ /* 0x000fe200078e020e */
[----:B----4-:R-:W-:-:S08]  /*34f0*/  DADD R6, R6, R8 ;  /* 0x0000000006067229 */ /* 0x010fd00000000008 */
[----:B------:R-:W-:-:S07]  /*3500*/  DMUL R6, R6, 0.5 ;  /* 0x3fe0000006067828 */ /* 0x000fce0000000000 */
[----:B------:R1:W-:Y:S04]  /*3510*/  STG.E.64 desc[UR10][R16.64], R6 ;  /* 0x0000000610007986 */ /* 0x0003e8000c101b0a */
[----:B------:R-:W2:Y:S04]  /*3520*/  LDG.E.64 R8, desc[UR10][R18.64] ;  /* 0x0000000a12087981 */ /* 0x000ea8000c1e1b00 */
[----:B------:R-:W2:Y:S01]  /*3530*/  LDG.E.64 R10, desc[UR10][R10.64] ;  /* 0x0000000a0a0a7981 */ /* 0x000ea2000c1e1b00 */
[----:B------:R-:W-:Y:S01]  /*3540*/  IMAD.WIDE R12, R5, 0x8, R16 ;  /* 0x00000008050c7825 */ /* 0x000fe200078e0210 */
[----:B------:R-:W-:Y:S01]  /*3550*/  UIADD3 UR4, UPT, UPT, UR4, 0x2, URZ ;  /* 0x0000000204047890 */ /* 0x000fe2000fffe0ff */
[----:B--2---:R-:W-:-:S08]  /*3560*/  DADD R8, R8, R10 ;  /* 0x0000000008087229 */ /* 0x004fd0000000000a */
[----:B------:R-:W-:-:S07]  /*3570*/  DMUL R8, R8, 0.5 ;  /* 0x3fe0000008087828 */ /* 0x000fce0000000000 */
[----:B------:R1:W-:Y:S04]  /*3580*/  STG.E.64 desc[UR10][R12.64], R8 ;  /* 0x000000080c007986 */ /* 0x0003e8000c101b0a */
.L_x_34:
[----:B------:R-:W-:Y:S05]  /*3590*/  BRA.U !UP3, `(.L_x_32) ;  /* 0x000000010b347547 */ /* 0x000fea000b800000 */
[----:B------:R-:W4:Y:S08]  /*35a0*/  LDC R5, c[0x0][0x408] ;  /* 0x00010200ff057b82 */ /* 0x000f300000000800 */
[----:B012---:R-:W0:Y:S08]  /*35b0*/  LDC.64 R6, c[0x0][0x3d8] ;  /* 0x0000f600ff067b82 */ /* 0x007e300000000a00 */
[----:B------:R-:W1:Y:S01]  /*35c0*/  LDC.64 R8, c[0x0][0x3c8] ;  /* 0x0000f200ff087b82 */ /* 0x000e620000000a00 */
[----:B----4-:R-:W-:-:S07]  /*35d0*/  IMAD R5, R5, UR4, R2 ;  /* 0x0000000405057c24 */ /* 0x010fce000f8e0202 */
[----:B------:R-:W2:Y:S01]  /*35e0*/  LDC.64 R12, c[0x0][0x3e8] ;  /* 0x0000fa00ff0c7b82 */ /* 0x000ea20000000a00 */
[----:B0-----:R-:W-:-:S06]  /*35f0*/  IMAD.WIDE R6, R5, 0x8, R6 ;  /* 0x0000000805067825 */ /* 0x001fcc00078e0206 */
[----:B------:R-:W4:Y:S01]  /*3600*/  LDG.E.64 R6, desc[UR10][R6.64] ;  /* 0x0000000a06067981 */ /* 0x000f22000c1e1b00 */
[----:B-1----:R-:W-:-:S06]  /*3610*/  IMAD.WIDE R8, R5, 0x8, R8 ;  /* 0x0000000805087825 */ /* 0x002fcc00078e0208 */
[----:B------:R-:W4:Y:S01]  /*3620*/  LDG.E.64 R8, desc[UR10][R8.64] ;  /* 0x0000000a08087981 */ /* 0x000f22000c1e1b00 */
[----:B--2---:R-:W-:Y:S01]  /*3630*/  IMAD.WIDE R12, R5, 0x8, R12 ;  /* 0x00000008050c7825 */ /* 0x004fe200078e020c */
[----:B----4-:R-:W-:-:S08]  /*3640*/  DADD R10, R6, R8 ;  /* 0x00000000060a7229 */ /* 0x010fd00000000008 */
[----:B------:R-:W-:-:S07]  /*3650*/  DMUL R10, R10, 0.5 ;  /* 0x3fe000000a0a7828 */ /* 0x000fce0000000000 */
[----:B------:R4:W-:Y:S04]  /*3660*/  STG.E.64 desc[UR10][R12.64], R10 ;  /* 0x0000000a0c007986 */ /* 0x0009e8000c101b0a */
.L_x_32:
[----:B------:R-:W-:Y:S01]  /*3670*/  UISETP.GE.U32.AND UP2, UPT, UR9, 0x3, UPT ;  /* 0x000000030900788c */ /* 0x000fe2000bf46070 */
[----:B------:R-:W-:-:S08]  /*3680*/  UMOV UR4, URZ ;  /* 0x000000ff00047c82 */ /* 0x000fd00008000000 */
[----:B------:R-:W-:Y:S05]  /*3690*/  BRA.U !UP2, `(.L_x_35) ;  /* 0x0000000d0a647547 */ /* 0x000fea000b800000 */
[----:B------:R-:W0:Y:S01]  /*36a0*/  LDC R5, c[0x0][0x408] ;  /* 0x00010200ff057b82 */ /* 0x000e220000000800 */
[----:B------:R-:W-:-:S07]  /*36b0*/  UMOV UR4, URZ ;  /* 0x000000ff00047c82 */ /* 0x000fce0008000000 */
[----:B------:R-:W0:Y:S08]  /*36c0*/  LDC.64 R22, c[0x0][0x3f0] ;  /* 0x0000fc00ff167b82 */ /* 0x000e300000000a00 */
[----:B---3--:R-:W3:Y:S02]  /*36d0*/  LDC.64 R18, c[0x0][0x3e8] ;  /* 0x0000fa00ff127b82 */ /* 0x008ee40000000a00 */
.L_x_44:
[----:B012---:R-:W-:-:S04]  /*36e0*/  IMAD R6, R5, UR4, R2 ;  /* 0x0000000405067c24 */ /* 0x007fc8000f8e0202 */
[----:B---3--:R-:W-:-:S05]  /*36f0*/  IMAD.WIDE R20, R6, 0x8, R18 ;  /* 0x0000000806147825 */ /* 0x008fca00078e0212 */
[----:B------:R-:W2:Y:S01]  /*3700*/  LDG.E.64 R8, desc[UR10][R20.64] ;  /* 0x0000000a14087981 */ /* 0x000ea2000c1e1b00 */
[----:B------:R-:W-:Y:S01]  /*3710*/  UMOV UR16, 0x4ad4b81f ;  /* 0x4ad4b81f00107882 */ /* 0x000fe20000000000 */
[----:B------:R-:W-:Y:S01]  /*3720*/  UMOV UR17, 0x358dee7a ;  /* 0x358dee7a00117882 */ /* 0x000fe20000000000 */
[----:B------:R-:W-:-:S04]  /*3730*/  UIADD3 UR4, UPT, UPT, UR4, 0x4, URZ ;  /* 0x0000000404047890 */ /* 0x000fc8000fffe0ff */
[----:B------:R-:W-:Y:S01]  /*3740*/  UISETP.NE.AND UP3, UPT, UR4, UR5, UPT ;  /* 0x000000050400728c */ /* 0x000fe2000bf65270 */
[----:B--2--5:R-:W-:-:S06]  /*3750*/  DFMA R14, R8, R34, UR16 ;  /* 0x00000010080e7e2b */ /* 0x024fcc0008000022 */
[----:B------:R-:W4:Y:S04]  /*3760*/  MUFU.RCP64H R9, R15 ;  /* 0x0000000f00097308 */ /* 0x000f280000001800 */
[----:B------:R-:W-:-:S04]  /*3770*/  IADD3 R8, PT, PT, R15, 0x300402, RZ ;  /* 0x003004020f087810 */ /* 0x000fc80007ffe0ff */
[----:B------:R-:W-:Y:S02]  /*3780*/  FSETP.GEU.AND P0, PT, |R8|, 5.8789094863358348022e-39, PT ;  /* 0x004004020800780b */ /* 0x000fe40003f0e200 */
[----:B----4-:R-:W-:-:S08]  /*3790*/  DFMA R10, -R14, R8, 1 ;  /* 0x3ff000000e0a742b */ /* 0x010fd00000000108 */
        /* <DEDUP_REMOVED lines=10> */
[----:B------:R-:W-:Y:S05]  /*3840*/  CALL.REL.NOINC `($__internal_0_$__cuda_sm20_dblrcp_rn_slowpath_v3) ;  /* 0x0000007c006c7944 */ /* 0x000fea0003c00000 */
[----:B------:R-:W-:-:S07]  /*3850*/  MOV R9, R7 ;  /* 0x0000000700097202 */ /* 0x000fce0000000f00 */
.L_x_36:
        /* <DEDUP_REMOVED lines=29> */
.L_x_37:
        /* <DEDUP_REMOVED lines=23> */
.L_x_38:
[----:B------:R-:W-:Y:S01]  /*3ba0*/  DMUL R6, R8, 360 ;  /* 0x4076800008067828 */ /* 0x000fe20000000000 */
[----:B------:R-:W-:-:S07]  /*3bb0*/  IMAD.MOV.U32 R12, RZ, RZ, 0x1 ;  /* 0x00000001ff0c7424 */ /* 0x000fce00078e00ff */
        /* <DEDUP_REMOVED lines=27> */
.L_x_39:
        /* <DEDUP_REMOVED lines=23> */
.L_x_40:
        /* <DEDUP_REMOVED lines=29> */
.L_x_41:
        /* <DEDUP_REMOVED lines=23> */
.L_x_42:
        /* <DEDUP_REMOVED lines=29> */
.L_x_43:
[----:B------:R-:W-:-:S05]  /*43f0*/  IMAD.WIDE R24, R5, 0x8, R24 ;  /* 0x0000000805187825 */ /* 0x000fca00078e0218 */
[----:B------:R0:W-:Y:S01]  /*4400*/  STG.E.64 desc[UR10][R24.64], R40 ;  /* 0x0000002818007986 */ /* 0x0001e2000c101b0a */
[----:B------:R-:W-:Y:S05]  /*4410*/  BRA.U UP3, `(.L_x_44) ;  /* 0xfffffff103b07547 */ /* 0x000fea000b83ffff */
[----:B------:R-:W-:-:S05]  /*4420*/  UMOV UR4, UR5 ;  /* 0x0000000500047c82 */ /* 0x000fca0008000000 */
.L_x_35:
[----:B------:R-:W-:-:S09]  /*4430*/  UISETP.NE.AND UP3, UPT, UR12, URZ, UPT ;  /* 0x000000ff0c00728c */ /* 0x000fd2000bf65270 */
[----:B------:R-:W-:Y:S05]  /*4440*/  BRA.U !UP3, `(.L_x_45) ;  /* 0x000000090ba87547 */ /* 0x000fea000b800000 */
[----:B------:R-:W-:-:S09]  /*4450*/  UISETP.NE.AND UP4, UPT, UR12, 0x1, UPT ;  /* 0x000000010c00788c */ /* 0x000fd2000bf85270 */
[----:B------:R-:W-:Y:S05]  /*4460*/  BRA.U !UP4, `(.L_x_46) ;  /* 0x000000050cbc7547 */ /* 0x000fea000b800000 */
[----:B------:R-:W0:Y:S08]  /*4470*/  LDC R5, c[0x0][0x408] ;  /* 0x00010200ff057b82 */ /* 0x000e300000000800 */
[----:B---3--:R-:W3:Y:S01]  /*4480*/  LDC.64 R18, c[0x0][0x3e8] ;  /* 0x0000fa00ff127b82 */ /* 0x008ee20000000a00 */
[----:B0-----:R-:W-:-:S04]  /*4490*/  IMAD R5, R5, UR4, R2 ;  /* 0x0000000405057c24 */ /* 0x001fc8000f8e0202 */
[----:B---3--:R-:W-:-:S05]  /*44a0*/  IMAD.WIDE R18, R5, 0x8, R18 ;  /* 0x0000000805127825 */ /* 0x008fca00078e0212 */
[----:B-12---:R-:W4:Y:S01]  /*44b0*/  LDG.E.64 R6, desc[UR10][R18.64] ;  /* 0x0000000a12067981 */ /* 0x006f22000c1e1b00 */
[----:B------:R-:W-:Y:S01]  /*44c0*/  UMOV UR16, 0x4ad4b81f ;  /* 0x4ad4b81f00107882 */ /* 0x000fe20000000000 */
[----:B------:R-:W-:Y:S02]  /*44d0*/  UMOV UR17, 0x358dee7a ;  /* 0x358dee7a00117882 */ /* 0x000fe40000000000 */
[----:B----45:R-:W-:-:S06]  /*44e0*/  DFMA R12, R6, R34, UR16 ;  /* 0x00000010060c7e2b */ /* 0x030fcc0008000022 */
        /* <DEDUP_REMOVED lines=16> */
.L_x_47:
        /* <DEDUP_REMOVED lines=29> */
.L_x_48:
        /* <DEDUP_REMOVED lines=25> */
.L_x_49:
        /* <DEDUP_REMOVED lines=29> */
.L_x_50:
[----:B------:R-:W0:Y:S01]  /*4b20*/  LDC R5, c[0x0][0x408] ;  /* 0x00010200ff057b82 */ /* 0x000e220000000800 */
[----:B------:R-:W-:Y:S01]  /*4b30*/  UIADD3 UR4, UPT, UPT, UR4, 0x2, URZ ;  /* 0x0000000204047890 */ /* 0x000fe2000fffe0ff */
[----:B0-----:R-:W-:-:S05]  /*4b40*/  IMAD.WIDE R20, R5, 0x8, R20 ;  /* 0x0000000805147825 */ /* 0x001fca00078e0214 */
[----:B------:R0:W-:Y:S06]  /*4b50*/  STG.E.64 desc[UR10][R20.64], R40 ;  /* 0x0000002814007986 */ /* 0x0001ec000c101b0a */
.L_x_46:
[----:B------:R-:W-:-:S09]  /*4b60*/  UISETP.NE.AND UP4, UPT, UR15, URZ, UPT ;  /* 0x000000ff0f00728c */ /* 0x000fd2000bf85270 */
[----:B------:R-:W-:Y:S05]  /*4b70*/  BRA.U !UP4, `(.L_x_45) ;  /* 0x000000010cdc7547 */ /* 0x000fea000b800000 */
[----:B------:R-:W3:Y:S08]  /*4b80*/  LDC R5, c[0x0][0x408] ;  /* 0x00010200ff057b82 */ /* 0x000ef00000000800 */
[----:B012---:R-:W0:Y:S01]  /*4b90*/  LDC.64 R6, c[0x0][0x3e8] ;  /* 0x0000fa00ff067b82 */ /* 0x007e220000000a00 */
[----:B---3--:R-:W-:-:S04]  /*4ba0*/  IMAD R5, R5, UR4, R2 ;  /* 0x0000000405057c24 */ /* 0x008fc8000f8e0202 */
[----:B0-----:R-:W-:-:S06]  /*4bb0*/  IMAD.WIDE R6, R5, 0x8, R6 ;  /* 0x0000000805067825 */ /* 0x001fcc00078e0206 */
[----:B------:R-:W2:Y:S01]  /*4bc0*/  LDG.E.64 R6, desc[UR10][R6.64] ;  /* 0x0000000a06067981 */ /* 0x000ea2000c1e1b00 */
[----:B------:R-:W-:Y:S01]  /*4bd0*/  UMOV UR16, 0x4ad4b81f ;  /* 0x4ad4b81f00107882 */ /* 0x000fe20000000000 */
[----:B------:R-:W-:Y:S02]  /*4be0*/  UMOV UR17, 0x358dee7a ;  /* 0x358dee7a00117882 */ /* 0x000fe40000000000 */
        /* <DEDUP_REMOVED lines=12> */
[----:B------:R-:W-:Y:S02]  /*4cb0*/  IADD3 R8, PT, PT, R8, -0x100000, RZ ;  /* 0xfff0000008087810 */ /* 0x000fe40007ffe0ff */
[----:B------:R-:W-:-:S07]  /*4cc0*/  MOV R0, 0x4ce0 ;  /* 0x00004ce000007802 */ /* 0x000fce0000000f00 */
[----:B------:R-:W-:Y:S05]  /*4cd0*/  CALL.REL.NOINC `($__internal_0_$__cuda_sm20_dblrcp_rn_slowpath_v3) ;  /* 0x0000006800487944 */ /* 0x000fea0003c00000 */
[----:B------:R-:W-:-:S07]  /*4ce0*/  IMAD.MOV.U32 R9, RZ, RZ, R7 ;  /* 0x000000ffff097224 */ /* 0x000fce00078e0007 */
.L_x_51:
        /* <DEDUP_REMOVED lines=29> */
.L_x_52:
[----:B------:R-:W0:Y:S02]  /*4ec0*/  LDC.64 R6, c[0x0][0x3f0] ;  /* 0x0000fc00ff067b82 */ /* 0x000e240000000a00 */
[----:B0-----:R-:W-:-:S05]  /*4ed0*/  IMAD.WIDE R6, R5, 0x8, R6 ;  /* 0x0000000805067825 */ /* 0x001fca00078e0206 */
[----:B------:R0:W-:Y:S02]  /*4ee0*/  STG.E.64 desc[UR10][R6.64], R40 ;  /* 0x0000002806007986 */ /* 0x0001e4000c101b0a */
.L_x_45:
[----:B------:R-:W-:Y:S01]  /*4ef0*/  UMOV UR4, URZ ;  /* 0x000000ff00047c82 */ /* 0x000fe20008000000 */
[----:B------:R-:W-:Y:S05]  /*4f00*/  BRA.U !UP0, `(.L_x_53) ;  /* 0x00000005088c7547 */ /* 0x000fea000b800000 */
[----:B------:R-:W-:-:S05]  /*4f10*/  UMOV UR4, URZ ;  /* 0x000000ff00047c82 */ /* 0x000fca0008000000 */
.L_x_54:
[----:B------:R-:W3:Y:S08]  /*4f20*/  LDC R5, c[0x0][0x408] ;  /* 0x00010200ff057b82 */ /* 0x000ef00000000800 */
[----:B012---:R-:W0:Y:S08]  /*4f30*/  LDC.64 R8, c[0x0][0x3f0] ;  /* 0x0000fc00ff087b82 */ /* 0x007e300000000a00 */
[----:B------:R-:W1:Y:S08]  /*4f40*/  LDC.64 R16, c[0x0][0x3c0] ;  /* 0x0000f000ff107b82 */ /* 0x000e700000000a00 */
[----:B------:R-:W2:Y:S01]  /*4f50*/  LDC.64 R6, c[0x0][0x3d0] ;  /* 0x0000f400ff067b82 */ /* 0x000ea20000000a00 */
[----:B---3--:R-:W-:-:S04]  /*4f60*/  IMAD R23, R5, UR4, R2 ;  /* 0x0000000405177c24 */ /* 0x008fc8000f8e0202 */
[----:B0-----:R-:W-:-:S03]  /*4f70*/  IMAD.WIDE R8, R23, 0x8, R8 ;  /* 0x0000000817087825 */ /* 0x001fc600078e0208 */
[----:B------:R-:W0:Y:S02]  /*4f80*/  LDC.64 R20, c[0x0][0x3e0] ;  /* 0x0000f800ff147b82 */ /* 0x000e240000000a00 */
[----:B----4-:R-:W3:Y:S01]  /*4f90*/  LDG.E.64 R10, desc[UR10][R8.64] ;  /* 0x0000000a080a7981 */ /* 0x010ee2000c1e1b00 */
[----:B-1----:R-:W-:-:S05]  /*4fa0*/  IMAD.WIDE R16, R23, 0x8, R16 ;  /* 0x0000000817107825 */ /* 0x002fca00078e0210 */
[----:B------:R-:W4:Y:S01]  /*4fb0*/  LDG.E.64 R18, desc[UR10][R16.64] ;  /* 0x0000000a10127981 */ /* 0x000f22000c1e1b00 */
[----:B--2---:R-:W-:-:S05]  /*4fc0*/  IMAD.WIDE R6, R23, 0x8, R6 ;  /* 0x0000000817067825 */ /* 0x004fca00078e0206 */
[----:B------:R1:W2:Y:S02]  /*4fd0*/  LDG.E.64 R12, desc[UR10][R6.64] ;  /* 0x0000000a060c7981 */ /* 0x0002a4000c1e1b00 */
[----:B-1----:R-:W-:Y:S01]  /*4fe0*/  IMAD.WIDE R6, R5, 0x8, R6 ;  /* 0x0000000805067825 */ /* 0x002fe200078e0206 */
[----:B---3--:R-:W-:-:S08]  /*4ff0*/  DADD R14, -R10, 1 ;  /* 0x3ff000000a0e7429 */ /* 0x008fd00000000100 */
[----:B----4-:R-:W-:-:S08]  /*5000*/  DMUL R14, R14, R18 ;  /* 0x000000120e0e7228 */ /* 0x010fd00000000000 */
[----:B--2---:R-:W-:Y:S01]  /*5010*/  DFMA R12, R10, R12, R14 ;  /* 0x0000000c0a0c722b */ /* 0x004fe2000000000e */
[----:B0-----:R-:W-:-:S04]  /*5020*/  IMAD.WIDE R10, R23, 0x8, R20 ;  /* 0x00000008170a7825 */ /* 0x001fc800078e0214 */
[C---:B------:R-:W-:Y:S02]  /*5030*/  IMAD.WIDE R14, R5.reuse, 0x8, R8 ;  /* 0x00000008050e7825 */ /* 0x040fe400078e0208 */
[----:B------:R0:W-:Y:S04]  /*5040*/  STG.E.64 desc[UR10][R10.64], R12 ;  /* 0x0000000c0a007986 */ /* 0x0001e8000c101b0a */
[----:B------:R-:W2:Y:S01]  /*5050*/  LDG.E.64 R8, desc[UR10][R14.64] ;  /* 0x0000000a0e087981 */ /* 0x000ea2000c1e1b00 */
[----:B------:R-:W-:-:S03]  /*5060*/  IMAD.WIDE R20, R5, 0x8, R16 ;  /* 0x0000000805147825 */ /* 0x000fc600078e0210 */
[----:B------:R-:W3:Y:S04]  /*5070*/  LDG.E.64 R16, desc[UR10][R6.64] ;  /* 0x0000000a06107981 */ /* 0x000ee8000c1e1b00 */
[----:B------:R-:W4:Y:S01]  /*5080*/  LDG.E.64 R22, desc[UR10][R20.64] ;  /* 0x0000000a14167981 */ /* 0x000f22000c1e1b00 */
[----:B0-----:R-:W-:Y:S01]  /*5090*/  IMAD.WIDE R12, R5, 0x8, R6 ;  /* 0x00000008050c7825 */ /* 0x001fe200078e0206 */
[----:B--2---:R-:W-:-:S08]  /*50a0*/  DADD R18, -R8, 1 ;  /* 0x3ff0000008127429 */ /* 0x004fd00000000100 */
[----:B----4-:R-:W-:-:S08]  /*50b0*/  DMUL R18, R18, R22 ;  /* 0x0000001612127228 */ /* 0x010fd00000000000 */
[----:B---3--:R-:W-:Y:S01]  /*50c0*/  DFMA R16, R8, R16, R18 ;  /* 0x000000100810722b */ /* 0x008fe20000000012 */
[----:B------:R-:W-:-:S04]  /*50d0*/  IMAD.WIDE R8, R5, 0x8, R10 ;  /* 0x0000000805087825 */ /* 0x000fc800078e020a */
        /* <DEDUP_REMOVED lines=17> */
[----:B--2---:R-:W-:-:S08]  /*51f0*/  DADD R18, -R8, 1 ;  /* 0x3ff0000008127429 */ /* 0x004fd00000000100 */
[----:B----4-:R-:W-:-:S08]  /*5200*/  DMUL R18, R18, R22 ;  /* 0x0000001612127228 */ /* 0x010fd00000000000 */
[----:B---3--:R-:W-:Y:S01]  /*5210*/  DFMA R12, R8, R12, R18 ;  /* 0x0000000c080c722b */ /* 0x008fe20000000012 */
[----:B------:R-:W-:-:S04]  /*5220*/  IMAD.WIDE R8, R5, 0x8, R10 ;  /* 0x0000000805087825 */ /* 0x000fc800078e020a */
[C---:B------:R-:W-:Y:S02]  /*5230*/  IMAD.WIDE R18, R5.reuse, 0x8, R14 ;  /* 0x0000000805127825 */ /* 0x040fe400078e020e */
[----:B------:R1:W-:Y:S04]  /*5240*/  STG.E.64 desc[UR10][R8.64], R12 ;  /* 0x0000000c08007986 */ /* 0x0003e8000c101b0a */
[----:B0-----:R-:W2:Y:S01]  /*5250*/  LDG.E.64 R6, desc[UR10][R18.64] ;  /* 0x0000000a12067981 */ /* 0x001ea2000c1e1b00 */
[----:B------:R-:W-:-:S05]  /*5260*/  IMAD.WIDE R22, R5, 0x8, R20 ;  /* 0x0000000805167825 */ /* 0x000fca00078e0214 */
[----:B------:R-:W3:Y:S01]  /*5270*/  LDG.E.64 R20, desc[UR10][R22.64] ;  /* 0x0000000a16147981 */ /* 0x000ee2000c1e1b00 */
[----:B------:R-:W-:-:S05]  /*5280*/  IMAD.WIDE R10, R5, 0x8, R16 ;  /* 0x00000008050a7825 */ /* 0x000fca00078e0210 */
[----:B------:R-:W4:Y:S01]  /*5290*/  LDG.E.64 R14, desc[UR10][R10.64] ;  /* 0x0000000a0a0e7981 */ /* 0x000f22000c1e1b00 */
[----:B-1----:R-:W-:Y:S01]  /*52a0*/  IMAD.WIDE R12, R5, 0x8, R10 ;  /* 0x00000008050c7825 */ /* 0x002fe200078e020a */
[----:B--2---:R-:W-:-:S08]  /*52b0*/  DADD R16, -R6, 1 ;  /* 0x3ff0000006107429 */ /* 0x004fd00000000100 */
[----:B---3--:R-:W-:-:S08]  /*52c0*/  DMUL R16, R16, R20 ;  /* 0x0000001410107228 */ /* 0x008fd00000000000 */
[----:B----4-:R-:W-:Y:S01]  /*52d0*/  DFMA R14, R6, R14, R16 ;  /* 0x0000000e060e722b */ /* 0x010fe20000000010 */
        /* <DEDUP_REMOVED lines=23> */
[----:B------:R1:W-:Y:S02]  /*5450*/  STG.E.64 desc[UR10][R6.64], R12 ;  /* 0x0000000c06007986 */ /* 0x0003e4000c101b0a */
[C---:B------:R-:W-:Y:S02]  /*5460*/  IMAD.WIDE R18, R5.reuse, 0x8, R22 ;  /* 0x0000000805127825 */ /* 0x040fe400078e0216 */
[----:B------:R-:W2:Y:S02]  /*5470*/  LDG.E.64 R16, desc[UR10][R16.64] ;  /* 0x0000000a10107981 */ /* 0x000ea4000c1e1b00 */
[C---:B0-----:R-:W-:Y:S02]  /*5480*/  IMAD.WIDE R8, R5.reuse, 0x8, R14 ;  /* 0x0000000805087825 */ /* 0x041fe400078e020e */
[----:B------:R-:W3:Y:S04]  /*5490*/  LDG.E.64 R18, desc[UR10][R18.64] ;  /* 0x0000000a12127981 */ /* 0x000ee8000c1e1b00 */
[----:B------:R-:W4:Y:S01]  /*54a0*/  LDG.E.64 R8, desc[UR10][R8.64] ;  /* 0x0000000a08087981 */ /* 0x000f22000c1e1b00 */
[----:B------:R-:W-:Y:S01]  /*54b0*/  IMAD.WIDE R14, R5, 0x8, R6 ;  /* 0x00000008050e7825 */ /* 0x000fe200078e0206 */
[----:B------:R-:W-:-:S04]  /*54c0*/  UIADD3 UR4, UPT, UPT, UR4, 0x8, URZ ;  /* 0x0000000804047890 */ /* 0x000fc8000fffe0ff */
[----:B------:R-:W-:Y:S01]  /*54d0*/  UISETP.NE.AND UP4, UPT, UR4, UR6, UPT ;  /* 0x000000060400728c */ /* 0x000fe2000bf85270 */
[----:B--2---:R-:W-:-:S08]  /*54e0*/  DADD R10, -R16, 1 ;  /* 0x3ff00000100a7429 */ /* 0x004fd00000000100 */
[----:B---3--:R-:W-:-:S08]  /*54f0*/  DMUL R10, R10, R18 ;  /* 0x000000120a0a7228 */ /* 0x008fd00000000000 */
[----:B----4-:R-:W-:-:S07]  /*5500*/  DFMA R10, R16, R8, R10 ;  /* 0x00000008100a722b */ /* 0x010fce000000000a */
[----:B------:R1:W-:Y:S01]  /*5510*/  STG.E.64 desc[UR10][R14.64], R10 ;  /* 0x0000000a0e007986 */ /* 0x0003e2000c101b0a */
[----:B------:R-:W-:Y:S05]  /*5520*/  BRA.U UP4, `(.L_x_54) ;  /* 0xfffffff9047c7547 */ /* 0x000fea000b83ffff */
[----:B------:R-:W-:-:S05]  /*5530*/  UMOV UR4, UR6 ;  /* 0x0000000600047c82 */ /* 0x000fca0008000000 */
.L_x_53:
[----:B------:R-:W-:Y:S05]  /*5540*/  BRA.U !UP1, `(.L_x_55) ;  /* 0x0000000509a47547 */ /* 0x000fea000b800000 */
[----:B------:R-:W-:-:S04]  /*5550*/  UIADD3 UR8, UPT, UPT, UR13, -0x1, URZ ;  /* 0xffffffff0d087890 */ /* 0x000fc8000fffe0ff */
[----:B------:R-:W-:-:S09]  /*5560*/  UISETP.GE.U32.AND UP1, UPT, UR8, 0x3, UPT ;  /* 0x000000030800788c */ /* 0x000fd2000bf26070 */
[----:B------:R-:W-:Y:S05]  /*5570*/  BRA.U !UP1, `(.L_x_56) ;  /* 0x0000000109cc7547 */ /* 0x000fea000b800000 */
        /* <DEDUP_REMOVED lines=41> */
[----:B------:R-:W2:Y:S04]  /*5810*/  LDG.E.64 R16, desc[UR10][R16.64] ;  /* 0x0000000a10107981 */ /* 0x000ea8000c1e1b00 */
[----:B------:R-:W3:Y:S01]  /*5820*/  LDG.E.64 R14, desc[UR10][R14.64] ;  /* 0x0000000a0e0e7981 */ /* 0x000ee2000c1e1b00 */
[----:B------:R-:W-:-:S06]  /*5830*/  IMAD.WIDE R8, R5, 0x8, R12 ;  /* 0x0000000805087825 */ /* 0x000fcc00078e020c */
[----:B------:R-:W4:Y:S01]  /*5840*/  LDG.E.64 R8, desc[UR10][R8.64] ;  /* 0x0000000a08087981 */ /* 0x000f22000c1e1b00 */
[----:B------:R-:W-:Y:S01]  /*5850*/  IMAD.WIDE R18, R5, 0x8, R10 ;  /* 0x0000000805127825 */ /* 0x000fe200078e020a */
[----:B------:R-:W-:Y:S01]  /*5860*/  UIADD3 UR4, UPT, UPT, UR4, 0x4, URZ ;  /* 0x0000000404047890 */ /* 0x000fe2000fffe0ff */
[----:B---3--:R-:W-:-:S08]  /*5870*/  DADD R12, -R14, 1 ;  /* 0x3ff000000e0c7429 */ /* 0x008fd00000000100 */
[----:B--2---:R-:W-:-:S08]  /*5880*/  DMUL R12, R12, R16 ;  /* 0x000000100c0c7228 */ /* 0x004fd00000000000 */
[----:B----4-:R-:W-:-:S07]  /*5890*/  DFMA R12, R14, R8, R12 ;  /* 0x000000080e0c722b */ /* 0x010fce000000000c */
[----:B------:R0:W-:Y:S04]  /*58a0*/  STG.E.64 desc[UR10][R18.64], R12 ;  /* 0x0000000c12007986 */ /* 0x0001e8000c101b0a */
.L_x_56:
[----:B------:R-:W-:Y:S05]  /*58b0*/  BRA.U !UP3, `(.L_x_55) ;  /* 0x000000010bc87547 */ /* 0x000fea000b800000 */
[----:B------:R-:W-:Y:S02]  /*58c0*/  UISETP.NE.AND UP1, UPT, UR12, 0x1, UPT ;  /* 0x000000010c00788c */ /* 0x000fe4000bf25270 */
[----:B------:R-:W-:-:S07]  /*58d0*/  UISETP.NE.AND UP4, UPT, UR15, URZ, UPT ;  /* 0x000000ff0f00728c */ /* 0x000fce000bf85270 */
[----:B------:R-:W-:Y:S05]  /*58e0*/  BRA.U !UP1, `(.L_x_57) ;  /* 0x0000000109747547 */ /* 0x000fea000b800000 */
[----:B------:R-:W3:Y:S08]  /*58f0*/  LDC R5, c[0x0][0x408] ;  /* 0x00010200ff057b82 */ /* 0x000ef00000000800 */
[----:B012---:R-:W0:Y:S08]  /*5900*/  LDC.64 R6, c[0x0][0x3f0] ;  /* 0x0000fc00ff067b82 */ /* 0x007e300000000a00 */
[----:B----4-:R-:W1:Y:S08]  /*5910*/  LDC.64 R12, c[0x0][0x3c0] ;  /* 0x0000f000ff0c7b82 */ /* 0x010e700000000a00 */
[----:B------:R-:W2:Y:S01]  /*5920*/  LDC.64 R10, c[0x0][0x3d0] ;  /* 0x0000f400ff0a7b82 */ /* 0x000ea20000000a00 */
[----:B---3--:R-:W-:-:S04]  /*5930*/  IMAD R23, R5, UR4, R2 ;  /* 0x0000000405177c24 */ /* 0x008fc8000f8e0202 */
[----:B0-----:R-:W-:-:S03]  /*5940*/  IMAD.WIDE R16, R23, 0x8, R6 ;  /* 0x0000000817107825 */ /* 0x001fc600078e0206 */
[----:B------:R-:W0:Y:S02]  /*5950*/  LDC.64 R20, c[0x0][0x3e0] ;  /* 0x0000f800ff147b82 */ /* 0x000e240000000a00 */
[----:B------:R-:W3:Y:S01]  /*5960*/  LDG.E.64 R8, desc[UR10][R16.64] ;  /* 0x0000000a10087981 */ /* 0x000ee2000c1e1b00 */
[----:B-1----:R-:W-:-:S05]  /*5970*/  IMAD.WIDE R18, R23, 0x8, R12 ;  /* 0x0000000817127825 */ /* 0x002fca00078e020c */
[----:B------:R-:W4:Y:S01]  /*5980*/  LDG.E.64 R14, desc[UR10][R18.64] ;  /* 0x0000000a120e7981 */ /* 0x000f22000c1e1b00 */
[----:B--2---:R-:W-:-:S05]  /*5990*/  IMAD.WIDE R6, R23, 0x8, R10 ;  /* 0x0000000817067825 */ /* 0x004fca00078e020a */
[----:B------:R-:W2:Y:S01]  /*59a0*/  LDG.E.64 R10, desc[UR10][R6.64] ;  /* 0x0000000a060a7981 */ /* 0x000ea2000c1e1b00 */
[----:B0-----:R-:W-:Y:S01]  /*59b0*/  IMAD.WIDE R20, R23, 0x8, R20 ;  /* 0x0000000817147825 */ /* 0x001fe200078e0214 */
[----:B---3--:R-:W-:-:S08]  /*59c0*/  DADD R12, -R8, 1 ;  /* 0x3ff00000080c7429 */ /* 0x008fd00000000100 */
[----:B----4-:R-:W-:-:S08]  /*59d0*/  DMUL R12, R12, R14 ;  /* 0x0000000e0c0c7228 */ /* 0x010fd00000000000 */
[----:B--2---:R-:W-:Y:S01]  /*59e0*/  DFMA R10, R8, R10, R12 ;  /* 0x0000000a080a722b */ /* 0x004fe2000000000c */
[----:B------:R-:W-:-:S06]  /*59f0*/  IMAD.WIDE R8, R5, 0x8, R16 ;  /* 0x0000000805087825 */ /* 0x000fcc00078e0210 */
[----:B------:R0:W-:Y:S01]  /*5a00*/  STG.E.64 desc[UR10][R20.64], R10 ;  /* 0x0000000a14007986 */ /* 0x0001e2000c101b0a */
[----:B------:R-:W-:-:S03]  /*5a10*/  IMAD.WIDE R14, R5, 0x8, R18 ;  /* 0x00000008050e7825 */ /* 0x000fc600078e0212 */
[----:B------:R-:W2:Y:S01]  /*5a20*/  LDG.E.64 R8, desc[UR10][R8.64] ;  /* 0x0000000a08087981 */ /* 0x000ea2000c1e1b00 */
[----:B------:R-:W-:-:S03]  /*5a30*/  IMAD.WIDE R16, R5, 0x8, R6 ;  /* 0x0000000805107825 */ /* 0x000fc600078e0206 */
[----:B------:R-:W3:Y:S04]  /*5a40*/  LDG.E.64 R14, desc[UR10][R14.64] ;  /* 0x0000000a0e0e7981 */ /* 0x000ee8000c1e1b00 */
[----:B------:R-:W4:Y:S01]  /*5a50*/  LDG.E.64 R6, desc[UR10][R16.64] ;  /* 0x0000000a10067981 */ /* 0x000f22000c1e1b00 */
[----:B------:R-:W-:Y:S01]  /*5a60*/  UIADD3 UR4, UPT, UPT, UR4, 0x2, URZ ;  /* 0x0000000204047890 */ /* 0x000fe2000fffe0ff */
[----:B--2---:R-:W-:-:S08]  /*5a70*/  DADD R12, -R8, 1 ;  /* 0x3ff00000080c7429 */ /* 0x004fd00000000100 */
[----:B---3--:R-:W-:-:S08]  /*5a80*/  DMUL R12, R12, R14 ;  /* 0x0000000e0c0c7228 */ /* 0x008fd00000000000 */
[----:B----4-:R-:W-:Y:S01]  /*5a90*/  DFMA R6, R8, R6, R12 ;  /* 0x000000060806722b */ /* 0x010fe2000000000c */
[----:B------:R-:W-:-:S06]  /*5aa0*/  IMAD.WIDE R12, R5, 0x8, R20 ;  /* 0x00000008050c7825 */ /* 0x000fcc00078e0214 */
[----:B------:R0:W-:Y:S04]  /*5ab0*/  STG.E.64 desc[UR10][R12.64], R6 ;  /* 0x000000060c007986 */ /* 0x0001e8000c101b0a */
.L_x_57:
[----:B------:R-:W-:Y:S05]  /*5ac0*/  BRA.U !UP4, `(.L_x_55) ;  /* 0x000000010c447547 */ /* 0x000fea000b800000 */
[----:B------:R-:W3:Y:S08]  /*5ad0*/  LDC R5, c[0x0][0x408] ;  /* 0x00010200ff057b82 */ /* 0x000ef00000000800 */
[----:B012---:R-:W0:Y:S08]  /*5ae0*/  LDC.64 R6, c[0x0][0x3f0] ;  /* 0x0000fc00ff067b82 */ /* 0x007e300000000a00 */
[----:B----4-:R-:W1:Y:S08]  /*5af0*/  LDC.64 R12, c[0x0][0x3c0] ;  /* 0x0000f000ff0c7b82 */ /* 0x010e700000000a00 */
[----:B------:R-:W2:Y:S01]  /*5b00*/  LDC.64 R8, c[0x0][0x3d0] ;  /* 0x0000f400ff087b82 */ /* 0x000ea20000000a00 */
[----:B---3--:R-:W-:-:S04]  /*5b10*/  IMAD R5, R5, UR4, R2 ;  /* 0x0000000405057c24 */ /* 0x008fc8000f8e0202 */
[----:B0-----:R-:W-:-:S03]  /*5b20*/  IMAD.WIDE R6, R5, 0x8, R6 ;  /* 0x0000000805067825 */ /* 0x001fc600078e0206 */
[----:B------:R-:W0:Y:S03]  /*5b30*/  LDC.64 R14, c[0x0][0x3e0] ;  /* 0x0000f800ff0e7b82 */ /* 0x000e260000000a00 */
[----:B------:R-:W3:Y:S01]  /*5b40*/  LDG.E.64 R6, desc[UR10][R6.64] ;  /* 0x0000000a06067981 */ /* 0x000ee2000c1e1b00 */
[----:B-1----:R-:W-:-:S06]  /*5b50*/  IMAD.WIDE R12, R5, 0x8, R12 ;  /* 0x00000008050c7825 */ /* 0x002fcc00078e020c */
[----:B------:R-:W4:Y:S01]  /*5b60*/  LDG.E.64 R12, desc[UR10][R12.64] ;  /* 0x0000000a0c0c7981 */ /* 0x000f22000c1e1b00 */
[----:B--2---:R-:W-:-:S06]  /*5b70*/  IMAD.WIDE R8, R5, 0x8, R8 ;  /* 0x0000000805087825 */ /* 0x004fcc00078e0208 */
[----:B------:R-:W2:Y:S01]  /*5b80*/  LDG.E.64 R8, desc[UR10][R8.64] ;  /* 0x0000000a08087981 */ /* 0x000ea2000c1e1b00 */
[----:B0-----:R-:W-:Y:S01]  /*5b90*/  IMAD.WIDE R14, R5, 0x8, R14 ;  /* 0x00000008050e7825 */ /* 0x001fe200078e020e */
[----:B---3--:R-:W-:-:S08]  /*5ba0*/  DADD R10, -R6, 1 ;  /* 0x3ff00000060a7429 */ /* 0x008fd00000000100 */
[----:B----4-:R-:W-:-:S08]  /*5bb0*/  DMUL R10, R10, R12 ;  /* 0x0000000c0a0a7228 */ /* 0x010fd00000000000 */
[----:B--2---:R-:W-:-:S07]  /*5bc0*/  DFMA R10, R6, R8, R10 ;  /* 0x00000008060a722b */ /* 0x004fce000000000a */
[----:B------:R0:W-:Y:S04]  /*5bd0*/  STG.E.64 desc[UR10][R14.64], R10 ;  /* 0x0000000a0e007986 */ /* 0x0001e8000c101b0a */
.L_x_55:
[----:B------:R-:W-:Y:S01]  /*5be0*/  UMOV UR4, URZ ;  /* 0x000000ff00047c82 */ /* 0x000fe20008000000 */
[----:B------:R-:W-:Y:S05]  /*5bf0*/  BRA.U !UP2, `(.L_x_58) ;  /* 0x000000090a347547 */ /* 0x000fea000b800000 */
[----:B------:R-:W-:-:S07]  /*5c00*/  MOV R5, RZ ;  /* 0x000000ff00057202 */ /* 0x000fce0000000f00 */
.L_x_63:
[----:B012---:R-:W0:Y:S08]  /*5c10*/  LDC R6, c[0x0][0x408] ;  /* 0x00010200ff067b82 */ /* 0x007e300000000800 */
[----:B------:R-:W1:Y:S08]  /*5c20*/  LDC.64 R26, c[0x0][0x3f0] ;  /* 0x0000fc00ff1a7b82 */ /* 0x000e700000000a00 */
[----:B------:R-:W2:Y:S01]  /*5c30*/  LDC.64 R24, c[0x0][0x3e8] ;  /* 0x0000fa00ff187b82 */ /* 0x000ea20000000a00 */
[----:B0-----:R-:W-:-:S07]  /*5c40*/  IMAD R6, R5, R6, R2 ;  /* 0x0000000605067224 */ /* 0x001fce00078e0202 */
[----:B------:R-:W0:Y:S01]  /*5c50*/  LDC.64 R22, c[0x0][0x398] ;  /* 0x0000e600ff167b82 */ /* 0x000e220000000a00 */
[----:B-1----:R-:W-:-:S07]  /*5c60*/  IMAD.WIDE R26, R6, 0x8, R26 ;  /* 0x00000008061a7825 */ /* 0x002fce00078e021a */
[----:B------:R-:W1:Y:S01]  /*5c70*/  LDC.64 R20, c[0x0][0x3e0] ;  /* 0x0000f800ff147b82 */ /* 0x000e620000000a00 */
[----:B----4-:R-:W4:Y:S01]  /*5c80*/  LDG.E.64 R12, desc[UR10][R26.64] ;  /* 0x0000000a1a0c7981 */ /* 0x010f22000c1e1b00 */
[----:B--2---:R-:W-:-:S05]  /*5c90*/  IMAD.WIDE R24, R6, 0x8, R24 ;  /* 0x0000000806187825 */ /* 0x004fca00078e0218 */
[----:B------:R-:W2:Y:S01]  /*5ca0*/  LDG.E.64 R8, desc[UR10][R24.64] ;  /* 0x0000000a18087981 */ /* 0x000ea2000c1e1b00 */
[----:B0-----:R-:W-:-:S05]  /*5cb0*/  IMAD.WIDE R22, R6, 0x8, R22 ;  /* 0x0000000806167825 */ /* 0x001fca00078e0216 */
[----:B---3--:R-:W3:Y:S01]  /*5cc0*/  LDG.E.64 R18, desc[UR10][R22.64] ;  /* 0x0000000a16127981 */ /* 0x008ee2000c1e1b00 */
[----:B-1----:R-:W-:-:S05]  /*5cd0*/  IMAD.WIDE R20, R6, 0x8, R20 ;  /* 0x0000000806147825 */ /* 0x002fca00078e0214 */
[----:B------:R-:W3:Y:S01]  /*5ce0*/  LDG.E.64 R10, desc[UR10][R20.64] ;  /* 0x0000000a140a7981 */ /* 0x000ee2000c1e1b00 */
[----:B------:R-:W-:-:S05]  /*5cf0*/  VIADD R5, R5, 0x4 ;  /* 0x0000000405057836 */ /* 0x000fca0000000000 */
[----:B------:R-:W-:Y:S01]  /*5d00*/  ISETP.NE.AND P1, PT, R5, UR5, PT ;  /* 0x0000000505007c0c */ /* 0x000fe2000bf25270 */
[----:B----45:R-:W-:-:S08]  /*5d10*/  DMUL R12, R12, R34 ;  /* 0x000000220c0c7228 */ /* 0x030fd00000000000 */
[----:B--2---:R-:W-:-:S06]  /*5d20*/  DFMA R14, R8, R12, 1 ;  /* 0x3ff00000080e742b */ /* 0x004fcc000000000c */
[----:B------:R-:W0:Y:S01]  /*5d30*/  MUFU.RCP64H R13, R15 ;  /* 0x0000000f000d7308 */ /* 0x000e220000001800 */
[----:B------:R-:W-:-:S06]  /*5d40*/  MOV R12, 0x1 ;  /* 0x00000001000c7802 */ /* 0x000fcc0000000f00 */
[----:B0-----:R-:W-:-:S08]  /*5d50*/  DFMA R16, -R14, R12, 1 ;  /* 0x3ff000000e10742b */ /* 0x001fd0000000010c */
[----:B------:R-:W-:-:S08]  /*5d60*/  DFMA R16, R16, R16, R16 ;  /* 0x000000101010722b */ /* 0x000fd00000000010 */
[----:B------:R-:W-:Y:S02]  /*5d70*/  DFMA R16, R12, R16, R12 ;  /* 0x000000100c10722b */ /* 0x000fe4000000000c */
[----:B---3--:R-:W-:-:S06]  /*5d80*/  DFMA R10, -R18, R8, R10 ;  /* 0x00000008120a722b */ /* 0x008fcc000000010a */
        /* <DEDUP_REMOVED lines=10> */
[----:B------:R-:W-:-:S07]  /*5e30*/  MOV R0, 0x5e50 ;  /* 0x00005e5000007802 */ /* 0x000fce0000000f00 */
[----:B------:R-:W-:Y:S05]  /*5e40*/  CALL.REL.NOINC `($__internal_1_$__cuda_sm20_div_rn_f64_full) ;  /* 0x00000058008c7944 */ /* 0x000fea0003c00000 */
.L_x_59:
[----:B------:R-:W0:Y:S01]  /*5e50*/  LDC.64 R28, c[0x0][0x3a8] ;  /* 0x0000ea00ff1c7b82 */ /* 0x000e220000000a00 */
[----:B------:R-:W-:-:S07]  /*5e60*/  DADD R40, R18, R40 ;  /* 0x0000000012287229 */ /* 0x000fce0000000028 */
[----:B------:R-:W1:Y:S01]  /*5e70*/  LDC R9, c[0x0][0x408] ;  /* 0x00010200ff097b82 */ /* 0x000e620000000800 */
[----:B0-----:R-:W-:-:S05]  /*5e80*/  IMAD.WIDE R28, R6, 0x8, R28 ;  /* 0x00000008061c7825 */ /* 0x001fca00078e021c */
[----:B------:R0:W-:Y:S01]  /*5e90*/  STG.E.64 desc[UR10][R28.64], R40 ;  /* 0x000000281c007986 */ /* 0x0001e2000c101b0a */
[----:B-1----:R-:W-:-:S05]  /*5ea0*/  IMAD.WIDE R26, R9, 0x8, R26 ;  /* 0x00000008091a7825 */ /* 0x002fca00078e021a */
        /* <DEDUP_REMOVED lines=27> */
.L_x_60:
[----:B------:R-:W0:Y:S01]  /*6060*/  LDC R9, c[0x0][0x408] ;  /* 0x00010200ff097b82 */ /* 0x000e220000000800 */
[----:B------:R-:W-:Y:S01]  /*6070*/  DADD R40, R18, R40 ;  /* 0x0000000012287229 */ /* 0x000fe20000000028 */
[----:B0-----:R-:W-:-:S04]  /*6080*/  IMAD.WIDE R28, R9, 0x8, R28 ;  /* 0x00000008091c7825 */ /* 0x001fc800078e021c */
        /* <DEDUP_REMOVED lines=29> */
.L_x_61:
[----:B------:R-:W0:Y:S01]  /*6260*/  LDC R6, c[0x0][0x408] ;  /* 0x00010200ff067b82 */ /* 0x000e220000000800 */
[----:B------:R-:W-:Y:S01]  /*6270*/  DADD R40, R18, R40 ;  /* 0x0000000012287229 */ /* 0x000fe20000000028 */
[----:B0-----:R-:W-:-:S04]  /*6280*/  IMAD.WIDE R28, R6, 0x8, R28 ;  /* 0x00000008061c7825 */ /* 0x001fc800078e021c */
        /* <DEDUP_REMOVED lines=31> */
.L_x_62:
[----:B------:R-:W-:Y:S01]  /*6480*/  DADD R18, R18, R40 ;  /* 0x0000000012127229 */ /* 0x000fe20000000028 */
[----:B------:R-:W-:-:S06]  /*6490*/  IMAD.WIDE R6, R6, 0x8, R28 ;  /* 0x0000000806067825 */ /* 0x000fcc00078e021c */
[----:B------:R0:W-:Y:S01]  /*64a0*/  STG.E.64 desc[UR10][R6.64], R18 ;  /* 0x0000001206007986 */ /* 0x0001e2000c101b0a */
[----:B------:R-:W-:Y:S05]  /*64b0*/  @P1 BRA `(.L_x_63) ;  /* 0xfffffff400d41947 */ /* 0x000fea000383ffff */
[----:B------:R-:W-:-:S05]  /*64c0*/  UMOV UR4, UR5 ;  /* 0x0000000500047c82 */ /* 0x000fca0008000000 */
.L_x_58:
[----:B------:R-:W-:Y:S05]  /*64d0*/  BRA.U !UP3, `(.L_x_64) ;  /* 0x000000050bd87547 */ /* 0x000fea000b800000 */
[----:B------:R-:W-:-:S09]  /*64e0*/  UISETP.NE.AND UP1, UPT, UR12, 0x1, UPT ;  /* 0x000000010c00788c */ /* 0x000fd2000bf25270 */
[----:B------:R-:W-:Y:S05]  /*64f0*/  BRA.U !UP1, `(.L_x_65) ;  /* 0x0000000509287547 */ /* 0x000fea000b800000 */
[----:B------:R-:W1:Y:S08]  /*6500*/  LDC R5, c[0x0][0x408] ;  /* 0x00010200ff057b82 */ /* 0x000e700000000800 */
[----:B0--3--:R-:W0:Y:S08]  /*6510*/  LDC.64 R18, c[0x0][0x3f0] ;  /* 0x0000fc00ff127b82 */ /* 0x009e300000000a00 */
[----:B--2---:R-:W2:Y:S01]  /*6520*/  LDC.64 R20, c[0x0][0x3e8] ;  /* 0x0000fa00ff147b82 */ /* 0x004ea20000000a00 */
[----:B-1----:R-:W-:-:S07]  /*6530*/  IMAD R5, R5, UR4, R2 ;  /* 0x0000000405057c24 */ /* 0x002fce000f8e0202 */
[----:B------:R-:W1:Y:S01]  /*6540*/  LDC.64 R26, c[0x0][0x398] ;  /* 0x0000e600ff1a7b82 */ /* 0x000e620000000a00 */
[----:B0-----:R-:W-:-:S07]  /*6550*/  IMAD.WIDE R18, R5, 0x8, R18 ;  /* 0x0000000805127825 */ /* 0x001fce00078e0212 */
[----:B------:R-:W0:Y:S01]  /*6560*/  LDC.64 R22, c[0x0][0x3e0] ;  /* 0x0000f800ff167b82 */ /* 0x000e220000000a00 */
[----:B----4-:R-:W3:Y:S01]  /*6570*/  LDG.E.64 R10, desc[UR10][R18.64] ;  /* 0x0000000a120a7981 */ /* 0x010ee2000c1e1b00 */
[----:B--2---:R-:W-:-:S05]  /*6580*/  IMAD.WIDE R20, R5, 0x8, R20 ;  /* 0x0000000805147825 */ /* 0x004fca00078e0214 */
[----:B------:R-:W2:Y:S01]  /*6590*/  LDG.E.64 R6, desc[UR10][R20.64] ;  /* 0x0000000a14067981 */ /* 0x000ea2000c1e1b00 */
[----:B-1----:R-:W-:-:S05]  /*65a0*/  IMAD.WIDE R26, R5, 0x8, R26 ;  /* 0x00000008051a7825 */ /* 0x002fca00078e021a */
[----:B------:R-:W4:Y:S01]  /*65b0*/  LDG.E.64 R24, desc[UR10][R26.64] ;  /* 0x0000000a1a187981 */ /* 0x000f22000c1e1b00 */
[----:B0-----:R-:W-:-:S05]  /*65c0*/  IMAD.WIDE R22, R5, 0x8, R22 ;  /* 0x0000000805167825 */ /* 0x001fca00078e0216 */
[----:B------:R-:W4:Y:S01]  /*65d0*/  LDG.E.64 R8, desc[UR10][R22.64] ;  /* 0x0000000a16087981 */ /* 0x000f22000c1e1b00 */
[----:B---3-5:R-:W-:-:S08]  /*65e0*/  DMUL R10, R10, R34 ;  /* 0x000000220a0a7228 */ /* 0x028fd00000000000 */
[----:B--2---:R-:W-:-:S06]  /*65f0*/  DFMA R14, R6, R10, 1 ;  /* 0x3ff00000060e742b */ /* 0x004fcc000000000a */
        /* <DEDUP_REMOVED lines=16> */
[----:B------:R-:W-:Y:S01]  /*6700*/  MOV R12, R10 ;  /* 0x0000000a000c7202 */ /* 0x000fe20000000f00 */
[----:B------:R-:W-:Y:S01]  /*6710*/  IMAD.MOV.U32 R13, RZ, RZ, R11 ;  /* 0x000000ffff0d7224 */ /* 0x000fe200078e000b */
[----:B------:R-:W-:-:S07]  /*6720*/  MOV R0, 0x6740 ;  /* 0x0000674000007802 */ /* 0x000fce0000000f00 */
[----:B------:R-:W-:Y:S05]  /*6730*/  CALL.REL.NOINC `($__internal_1_$__cuda_sm20_div_rn_f64_full) ;  /* 0x0000005000507944 */ /* 0x000fea0003c00000 */
.L_x_66:
[----:B------:R-:W0:Y:S01]  /*6740*/  LDC.64 R6, c[0x0][0x3a8] ;  /* 0x0000ea00ff067b82 */ /* 0x000e220000000a00 */
[----:B------:R-:W-:-:S07]  /*6750*/  DADD R40, R24, R40 ;  /* 0x0000000018287229 */ /* 0x000fce0000000028 */
[----:B------:R-:W1:Y:S01]  /*6760*/  LDC R9, c[0x0][0x408] ;  /* 0x00010200ff097b82 */ /* 0x000e620000000800 */
[----:B0-----:R-:W-:-:S05]  /*6770*/  IMAD.WIDE R24, R5, 0x8, R6 ;  /* 0x0000000805187825 */ /* 0x001fca00078e0206 */
[----:B------:R0:W-:Y:S01]  /*6780*/  STG.E.64 desc[UR10][R24.64], R40 ;  /* 0x0000002818007986 */ /* 0x0001e2000c101b0a */
[----:B-1----:R-:W-:-:S04]  /*6790*/  IMAD.WIDE R6, R9, 0x8, R18 ;  /* 0x0000000809067825 */ /* 0x002fc800078e0212 */
        /* <DEDUP_REMOVED lines=27> */
.L_x_67:
[----:B------:R-:W0:Y:S01]  /*6950*/  LDC R5, c[0x0][0x408] ;  /* 0x00010200ff057b82 */ /* 0x000e220000000800 */
[----:B------:R-:W-:Y:S01]  /*6960*/  DADD R18, R18, R40 ;  /* 0x0000000012127229 */ /* 0x000fe20000000028 */
[----:B------:R-:W-:Y:S01]  /*6970*/  UIADD3 UR4, UPT, UPT, UR4, 0x2, URZ ;  /* 0x0000000204047890 */ /* 0x000fe2000fffe0ff */
[----:B0-----:R-:W-:-:S05]  /*6980*/  IMAD.WIDE R24, R5, 0x8, R24 ;  /* 0x0000000805187825 */ /* 0x001fca00078e0218 */
[----:B------:R0:W-:Y:S06]  /*6990*/  STG.E.64 desc[UR10][R24.64], R18 ;  /* 0x0000001218007986 */ /* 0x0001ec000c101b0a */
.L_x_65:
[----:B------:R-:W-:-:S13]  /*69a0*/  ISETP.NE.AND P0, PT, RZ, UR15, PT ;  /* 0x0000000fff007c0c */ /* 0x000fda000bf05270 */
[----:B------:R-:W-:Y:S05]  /*69b0*/  @!P0 BRA `(.L_x_64) ;  /* 0x0000000000a08947 */ /* 0x000fea0003800000 */
[----:B------:R-:W3:Y:S08]  /*69c0*/  LDC R5, c[0x0][0x408] ;  /* 0x00010200ff057b82 */ /* 0x000ef00000000800 */
[----:B012-4-:R-:W0:Y:S08]  /*69d0*/  LDC.64 R10, c[0x0][0x3f0] ;  /* 0x0000fc00ff0a7b82 */ /* 0x017e300000000a00 */
[----:B------:R-:W1:Y:S01]  /*69e0*/  LDC.64 R8, c[0x0][0x3e8] ;  /* 0x0000fa00ff087b82 */ /* 0x000e620000000a00 */
[----:B---3--:R-:W-:-:S07]  /*69f0*/  IMAD R5, R5, UR4, R2 ;  /* 0x0000000405057c24 */ /* 0x008fce000f8e0202 */
[----:B------:R-:W2:Y:S01]  /*6a00*/  LDC.64 R18, c[0x0][0x398] ;  /* 0x0000e600ff127b82 */ /* 0x000ea20000000a00 */
[----:B0-----:R-:W-:-:S07]  /*6a10*/  IMAD.WIDE R10, R5, 0x8, R10 ;  /* 0x00000008050a7825 */ /* 0x001fce00078e020a */
[----:B------:R-:W0:Y:S01]  /*6a20*/  LDC.64 R6, c[0x0][0x3e0] ;  /* 0x0000f800ff067b82 */ /* 0x000e220000000a00 */
[----:B------:R-:W3:Y:S01]  /*6a30*/  LDG.E.64 R10, desc[UR10][R10.64] ;  /* 0x0000000a0a0a7981 */ /* 0x000ee2000c1e1b00 */
[----:B-1----:R-:W-:-:S06]  /*6a40*/  IMAD.WIDE R8, R5, 0x8, R8 ;  /* 0x0000000805087825 */ /* 0x002fcc00078e0208 */
[----:B------:R-:W4:Y:S01]  /*6a50*/  LDG.E.64 R8, desc[UR10][R8.64] ;  /* 0x0000000a08087981 */ /* 0x000f22000c1e1b00 */
[----:B--2---:R-:W-:-:S06]  /*6a60*/  IMAD.WIDE R18, R5, 0x8, R18 ;  /* 0x0000000805127825 */ /* 0x004fcc00078e0212 */
[----:B------:R-:W2:Y:S01]  /*6a70*/  LDG.E.64 R18, desc[UR10][R18.64] ;  /* 0x0000000a12127981 */ /* 0x000ea2000c1e1b00 */
[----:B0-----:R-:W-:-:S06]  /*6a80*/  IMAD.WIDE R6, R5, 0x8, R6 ;  /* 0x0000000805067825 */ /* 0x001fcc00078e0206 */
        /* <DEDUP_REMOVED lines=23> */
.L_x_68:
[----:B------:R-:W0:Y:S01]  /*6c00*/  LDC.64 R6, c[0x0][0x3a8] ;  /* 0x0000ea00ff067b82 */ /* 0x000e220000000a00 */
[----:B------:R-:W-:Y:S01]  /*6c10*/  DADD R18, R18, R40 ;  /* 0x0000000012127229 */ /* 0x000fe20000000028 */
[----:B0-----:R-:W-:-:S06]  /*6c20*/  IMAD.WIDE R6, R5, 0x8, R6 ;  /* 0x0000000805067825 */ /* 0x001fcc00078e0206 */
[----:B------:R0:W-:Y:S04]  /*6c30*/  STG.E.64 desc[UR10][R6.64], R18 ;  /* 0x0000001206007986 */ /* 0x0001e8000c101b0a */
.L_x_64:
[----:B------:R-:W-:Y:S02]  /*6c40*/  MOV R5, RZ ;  /* 0x000000ff00057202 */ /* 0x000fe40000000f00 */
[----:B------:R-:W-:Y:S01]  /*6c50*/  MOV R42, RZ ;  /* 0x000000ff002a7202 */ /* 0x000fe20000000f00 */
[----:B------:R-:W-:Y:S06]  /*6c60*/  BRA.U !UP0, `(.L_x_69) ;  /* 0x0000000508587547 */ /* 0x000fec000b800000 */
[----:B------:R-:W0:Y:S01]  /*6c70*/  LDC R5, c[0x0][0x408] ;  /* 0x00010200ff057b82 */ /* 0x000e220000000800 */
[----:B------:R-:W-:Y:S01]  /*6c80*/  MOV R0, RZ ;  /* 0x000000ff00007202 */ /* 0x000fe20000000f00 */
[----:B------:R-:W-:-:S07]  /*6c90*/  IMAD.MOV.U32 R42, RZ, RZ, RZ ;  /* 0x000000ffff2a7224 */ /* 0x000fce00078e00ff */
.L_x_70:
[----:B012-4-:R-:W0:Y:S01]  /*6ca0*/  LDC.64 R10, c[0x0][0x3a8] ;  /* 0x0000ea00ff0a7b82 */ /* 0x017e220000000a00 */
[----:B------:R-:W-:-:S07]  /*6cb0*/  IMAD R7, R0, R5, R2 ;  /* 0x0000000500077224 */ /* 0x000fce00078e0202 */
[----:B------:R-:W1:Y:S01]  /*6cc0*/  LDC.64 R12, c[0x0][0x3f8] ;  /* 0x0000fe00ff0c7b82 */ /* 0x000e620000000a00 */
[----:B0-----:R-:W-:-:S05]  /*6cd0*/  IMAD.WIDE R10, R7, 0x8, R10 ;  /* 0x00000008070a7825 */ /* 0x001fca00078e020a */
[----:B------:R-:W2:Y:S01]  /*6ce0*/  LDG.E.64 R20, desc[UR10][R10.64] ;  /* 0x0000000a0a147981 */ /* 0x000ea2000c1e1b00 */
[----:B-1----:R-:W-:-:S04]  /*6cf0*/  IMAD.WIDE R12, R7, 0x8, R12 ;  /* 0x00000008070c7825 */ /* 0x002fc800078e020c */
[C---:B------:R-:W-:Y:S01]  /*6d00*/  IMAD.WIDE R22, R5.reuse, 0x8, R10 ;  /* 0x0000000805167825 */ /* 0x040fe200078e020a */
[----:B------:R0:W2:Y:S03]  /*6d10*/  LDG.E.64 R26, desc[UR10][R12.64] ;  /* 0x0000000a0c1a7981 */ /* 0x0000a6000c1e1b00 */
[C---:B------:R-:W-:Y:S01]  /*6d20*/  IMAD.WIDE R28, R5.reuse, 0x8, R12 ;  /* 0x00000008051c7825 */ /* 0x040fe200078e020c */
[----:B------:R1:W4:Y:S04]  /*6d30*/  LDG.E.64 R38, desc[UR10][R22.64] ;  /* 0x0000000a16267981 */ /* 0x000328000c1e1b00 */
[----:B------:R-:W4:Y:S01]  /*6d40*/  LDG.E.64 R16, desc[UR10][R28.64] ;  /* 0x0000000a1c107981 */ /* 0x000f22000c1e1b00 */
[----:B---3--:R-:W-:-:S04]  /*6d50*/  IMAD.WIDE R40, R5, 0x8, R22 ;  /* 0x0000000805287825 */ /* 0x008fc800078e0216 */
[----:B------:R-:W-:Y:S01]  /*6d60*/  HFMA2 R8, -RZ, RZ, -186.875, -1.4326171875 ;  /* 0xd9d7bdbbff087431 */ /* 0x000fe200000001ff */
[----:B------:R-:W-:Y:S01]  /*6d70*/  MOV R9, 0x3ddb7cdf ;  /* 0x3ddb7cdf00097802 */ /* 0x000fe20000000f00 */
[C---:B------:R-:W-:Y:S01]  /*6d80*/  IMAD.WIDE R24, R5.reuse, 0x8, R28 ;  /* 0x0000000805187825 */ /* 0x040fe200078e021c */
[----:B------:R3:W4:Y:S03]  /*6d90*/  LDG.E.64 R6, desc[UR10][R40.64] ;  /* 0x0000000a28067981 */ /* 0x000726000c1e1b00 */
[C---:B------:R-:W-:Y:S01]  /*6da0*/  IMAD.WIDE R14, R5.reuse, 0x8, R40 ;  /* 0x00000008050e7825 */ /* 0x040fe200078e0228 */
[----:B------:R3:W4:Y:S03]  /*6db0*/  LDG.E.64 R10, desc[UR10][R24.64] ;  /* 0x0000000a180a7981 */ /* 0x000726000c1e1b00 */
[----:B------:R-:W-:-:S02]  /*6dc0*/  IMAD.WIDE R18, R5, 0x8, R14 ;  /* 0x0000000805127825 */ /* 0x000fc400078e020e */
[----:B------:R-:W4:Y:S01]  /*6dd0*/  LDG.E.64 R14, desc[UR10][R14.64] ;  /* 0x0000000a0e0e7981 */ /* 0x000f22000c1e1b00 */
[----:B0-----:R-:W-:Y:S01]  /*6de0*/  MOV R12, 0xd2f1a9fc ;  /* 0xd2f1a9fc000c7802 */ /* 0x001fe20000000f00 */
[----:B------:R-:W-:-:S04]  /*6df0*/  IMAD.WIDE R44, R5, 0x8, R24 ;  /* 0x00000008052c7825 */ /* 0x000fc800078e0218 */
[----:B------:R-:W-:Y:S02]  /*6e00*/  IMAD.MOV.U32 R13, RZ, RZ, 0x3f50624d ;  /* 0x3f50624dff0d7424 */ /* 0x000fe400078e00ff */
[C---:B-1----:R-:W-:Y:S02]  /*6e10*/  IMAD.WIDE R22, R5.reuse, 0x8, R18 ;  /* 0x0000000805167825 */ /* 0x042fe400078e0212 */
[----:B------:R-:W4:Y:S02]  /*6e20*/  LDG.E.64 R18, desc[UR10][R18.64] ;  /* 0x0000000a12127981 */ /* 0x000f24000c1e1b00 */
[----:B---3--:R-:W-:-:S04]  /*6e30*/  IMAD.WIDE R40, R5, 0x8, R44 ;  /* 0x0000000805287825 */ /* 0x008fc800078e022c */
[C---:B------:R-:W-:Y:S02]  /*6e40*/  IMAD.WIDE R24, R5.reuse, 0x8, R22 ;  /* 0x0000000805187825 */ /* 0x040fe400078e0216 */
[----:B------:R-:W3:Y:S02]  /*6e50*/  LDG.E.64 R22, desc[UR10][R22.64] ;  /* 0x0000000a16167981 */ /* 0x000ee4000c1e1b00 */
[----:B------:R-:W-:Y:S01]  /*6e60*/  IMAD.WIDE R28, R5, 0x8, R40 ;  /* 0x00000008051c7825 */ /* 0x000fe200078e0228 */
[C---:B--2---:R-:W-:Y:S02]  /*6e70*/  DADD R26, R20.reuse, -R26 ;  /* 0x00000000141a7229 */ /* 0x044fe4000000081a */
[--C-:B------:R-:W-:Y:S02]  /*6e80*/  DADD R20, R20, R8.reuse ;  /* 0x0000000014147229 */ /* 0x100fe40000000008 */
[C---:B----4-:R-:W-:Y:S02]  /*6e90*/  DADD R36, R38.reuse, R8 ;  /* 0x0000000026247229 */ /* 0x050fe40000000008 */
[----:B------:R-:W-:Y:S01]  /*6ea0*/  DADD R38, R38, -R16 ;  /* 0x0000000026267229 */ /* 0x000fe20000000810 */
[----:B------:R-:W2:Y:S03]  /*6eb0*/  LDG.E.64 R16, desc[UR10][R44.64] ;  /* 0x0000000a2c107981 */ /* 0x000ea6000c1e1b00 */
[----:B------:R-:W-:-:S02]  /*6ec0*/  DMUL R20, R20, R12 ;  /* 0x0000000c14147228 */ /* 0x000fc40000000000 */
[----:B------:R-:W-:-:S06]  /*6ed0*/  DMUL R36, R36, R12 ;  /* 0x0000000c24247228 */ /* 0x000fcc0000000000 */
[----:B------:R-:W-:Y:S01]  /*6ee0*/  DSETP.GE.AND P0, PT, |R26|, R20, PT ;  /* 0x000000141a00722a */ /* 0x000fe20003f06200 */
[C---:B------:R-:W-:Y:S01]  /*6ef0*/  IMAD.WIDE R26, R5.reuse, 0x8, R24 ;  /* 0x00000008051a7825 */ /* 0x040fe200078e0218 */
[----:B------:R-:W-:Y:S01]  /*6f00*/  DSETP.GE.AND P1, PT, |R38|, R36, PT ;  /* 0x000000242600722a */ /* 0x000fe20003f26200 */
[----:B------:R0:W4:Y:S02]  /*6f10*/  LDG.E.64 R20, desc[UR10][R40.64] ;  /* 0x0000000a28147981 */ /* 0x000124000c1e1b00 */
[C---:B------:R-:W-:Y:S02]  /*6f20*/  IMAD.WIDE R36, R5.reuse, 0x8, R28 ;  /* 0x0000000805247825 */ /* 0x040fe400078e021c */
[----:B------:R-:W4:Y:S04]  /*6f30*/  LDG.E.64 R24, desc[UR10][R24.64] ;  /* 0x0000000a18187981 */ /* 0x000f28000c1e1b00 */
[----:B------:R-:W4:Y:S01]  /*6f40*/  LDG.E.64 R26, desc[UR10][R26.64] ;  /* 0x0000000a1a1a7981 */ /* 0x000f22000c1e1b00 */
[----:B------:R-:W-:-:S03]  /*6f50*/  IMAD.WIDE R38, R5, 0x8, R36 ;  /* 0x0000000805267825 */ /* 0x000fc600078e0224 */
[----:B------:R-:W4:Y:S04]  /*6f60*/  LDG.E.64 R28, desc[UR10][R28.64] ;  /* 0x0000000a1c1c7981 */ /* 0x000f28000c1e1b00 */
[----:B------:R-:W4:Y:S04]  /*6f70*/  LDG.E.64 R36, desc[UR10][R36.64] ;  /* 0x0000000a24247981 */ /* 0x000f28000c1e1b00 */
[----:B------:R-:W4:Y:S01]  /*6f80*/  LDG.E.64 R38, desc[UR10][R38.64] ;  /* 0x0000000a26267981 */ /* 0x000f22000c1e1b00 */
[C---:B0-----:R-:W-:Y:S02]  /*6f90*/  DADD R40, R6.reuse, R8 ;  /* 0x0000000006287229 */ /* 0x041fe40000000008 */
[----:B------:R-:W-:-:S02]  /*6fa0*/  DADD R10, R6, -R10 ;  /* 0x00000000060a7229 */ /* 0x000fc4000000080a */
[----:B------:R-:W-:-:S04]  /*6fb0*/  DADD R6, R14, R8 ;  /* 0x000000000e067229 */ /* 0x000fc80000000008 */
[----:B------:R-:W-:-:S04]  /*6fc0*/  DMUL R40, R40, R12 ;  /* 0x0000000c28287228 */ /* 0x000fc80000000000 */
[----:B------:R-:W-:-:S04]  /*6fd0*/  DMUL R6, R6, R12 ;  /* 0x0000000c06067228 */ /* 0x000fc80000000000 */
[----:B------:R-:W-:Y:S02]  /*6fe0*/  DSETP.GE.AND P2, PT, |R10|, R40, PT ;  /* 0x000000280a00722a */ /* 0x000fe40003f46200 */
[----:B------:R-:W-:Y:S01]  /*6ff0*/  DADD R10, R18, R8 ;  /* 0x00000000120a7229 */ /* 0x000fe20000000008 */
[----:B------:R-:W-:-:S04]  /*7000*/  SEL R42, R42, 0x1, !P0 ;  /* 0x000000012a2a7807 */ /* 0x000fc80004000000 */
[----:B------:R-:W-:-:S03]  /*7010*/  SEL R42, R42, 0x1, !P1 ;  /* 0x000000012a2a7807 */ /* 0x000fc60004800000 */
[----:B------:R-:W-:Y:S01]  /*7020*/  DMUL R10, R10, R12 ;  /* 0x0000000c0a0a7228 */ /* 0x000fe20000000000 */
[----:B------:R-:W-:Y:S02]  /*7030*/  SEL R42, R42, 0x1, !P2 ;  /* 0x000000012a2a7807 */ /* 0x000fe40005000000 */
[----:B------:R-:W-:-:S04]  /*7040*/  IADD3 R0, PT, PT, R0, 0x8, RZ ;  /* 0x0000000800007810 */ /* 0x000fc80007ffe0ff */
[----:B------:R-:W-:Y:S01]  /*7050*/  ISETP.NE.AND P2, PT, R0, UR6, PT ;  /* 0x0000000600007c0c */ /* 0x000fe2000bf45270 */
[----:B--2---:R-:W-:-:S08]  /*7060*/  DADD R16, R14, -R16 ;  /* 0x000000000e107229 */ /* 0x004fd00000000810 */
[----:B------:R-:W-:Y:S02]  /*7070*/  DSETP.GE.AND P3, PT, |R16|, R6, PT ;  /* 0x000000061000722a */ /* 0x000fe40003f66200 */
[----:B---3--:R-:W-:Y:S02]  /*7080*/  DADD R6, R22, R8 ;  /* 0x0000000016067229 */ /* 0x008fe40000000008 */
[----:B----4-:R-:W-:Y:S02]  /*7090*/  DADD R20, R18, -R20 ;  /* 0x0000000012147229 */ /* 0x010fe40000000814 */
[----:B------:R-:W-:-:S04]  /*70a0*/  DADD R14, R24, R8 ;  /* 0x00000000180e7229 */ /* 0x000fc80000000008 */
[-C--:B------:R-:W-:Y:S02]  /*70b0*/  DMUL R6, R6, R12.reuse ;  /* 0x0000000c06067228 */ /* 0x080fe40000000000 */
[----:B------:R-:W-:Y:S02]  /*70c0*/  DADD R8, R26, R8 ;  /* 0x000000001a087229 */ /* 0x000fe40000000008 */
[----:B------:R-:W-:Y:S02]  /*70d0*/  DADD R28, R22, -R28 ;  /* 0x00000000161c7229 */ /* 0x000fe4000000081c */
[----:B------:R-:W-:Y:S02]  /*70e0*/  DSETP.GE.AND P0, PT, |R20|, R10, PT ;  /* 0x0000000a1400722a */ /* 0x000fe40003f06200 */
[-C--:B------:R-:W-:Y:S02]  /*70f0*/  DMUL R14, R14, R12.reuse ;  /* 0x0000000c0e0e7228 */ /* 0x080fe40000000000 */
[----:B------:R-:W-:Y:S01]  /*7100*/  DADD R36, R24, -R36 ;  /* 0x0000000018247229 */ /* 0x000fe20000000824 */
[----:B------:R-:W-:Y:S01]  /*7110*/  SEL R42, R42, 0x1, !P3 ;  /* 0x000000012a2a7807 */ /* 0x000fe20005800000 */
[----:B------:R-:W-:-:S02]  /*7120*/  DMUL R8, R8, R12 ;  /* 0x0000000c08087228 */ /* 0x000fc40000000000 */
[----:B------:R-:W-:Y:S02]  /*7130*/  DADD R38, R26, -R38 ;  /* 0x000000001a267229 */ /* 0x000fe40000000826 */
[----:B------:R-:W-:Y:S01]  /*7140*/  DSETP.GE.AND P1, PT, |R28|, R6, PT ;  /* 0x000000061c00722a */ /* 0x000fe20003f26200 */
[----:B------:R-:W-:Y:S01]  /*7150*/  SEL R42, R42, 0x1, !P0 ;  /* 0x000000012a2a7807 */ /* 0x000fe20004000000 */
[----:B------:R-:W-:-:S04]  /*7160*/  DSETP.GE.AND P0, PT, |R36|, R14, PT ;  /* 0x0000000e2400722a */ /* 0x000fc80003f06200 */
[----:B------:R-:W-:Y:S01]  /*7170*/  SEL R42, R42, 0x1, !P1 ;  /* 0x000000012a2a7807 */ /* 0x000fe20004800000 */
[----:B------:R-:W-:-:S03]  /*7180*/  DSETP.GE.AND P1, PT, |R38|, R8, PT ;  /* 0x000000082600722a */ /* 0x000fc60003f26200 */
[----:B------:R-:W-:-:S04]  /*7190*/  SEL R42, R42, 0x1, !P0 ;  /* 0x000000012a2a7807 */ /* 0x000fc80004000000 */
[----:B------:R-:W-:Y:S01]  /*71a0*/  SEL R42, R42, 0x1, !P1 ;  /* 0x000000012a2a7807 */ /* 0x000fe20004800000 */
[----:B------:R-:W-:Y:S06]  /*71b0*/  @P2 BRA `(.L_x_70) ;  /* 0xfffffff800b82947 */ /* 0x000fec000383ffff */
[----:B------:R-:W-:-:S07]  /*71c0*/  MOV R5, UR6 ;  /* 0x0000000600057c02 */ /* 0x000fce0008000f00 */
.L_x_69:
[----:B------:R-:W-:-:S13]  /*71d0*/  ISETP.NE.AND P0, PT, RZ, UR13, PT ;  /* 0x0000000dff007c0c */ /* 0x000fda000bf05270 */
[----:B------:R-:W-:Y:S05]  /*71e0*/  @!P0 BRA `(.L_x_29) ;  /* 0x0000000400888947 */ /* 0x000fea0003800000 */
[----:B------:R-:W-:Y:S01]  /*71f0*/  UIADD3 UR4, UPT, UPT, UR13, -0x1, URZ ;  /* 0xffffffff0d047890 */ /* 0x000fe2000fffe0ff */
[----:B------:R-:W-:-:S03]  /*7200*/  ISETP.NE.AND P2, PT, RZ, UR12, PT ;  /* 0x0000000cff007c0c */ /* 0x000fc6000bf45270 */
[----:B------:R-:W-:-:S09]  /*7210*/  UISETP.GE.U32.AND UP0, UPT, UR4, 0x3, UPT ;  /* 0x000000030400788c */ /* 0x000fd2000bf06070 */
[----:B------:R-:W-:Y:S05]  /*7220*/  BRA.U !UP0, `(.L_x_71) ;  /* 0x0000000108b47547 */ /* 0x000fea000b800000 */
[----:B012---:R-:W0:Y:S08]  /*7230*/  LDC R9, c[0x0][0x408] ;  /* 0x00010200ff097b82 */ /* 0x007e300000000800 */
[----:B---3--:R-:W1:Y:S08]  /*7240*/  LDC.64 R18, c[0x0][0x3a8] ;  /* 0x0000ea00ff127b82 */ /* 0x008e700000000a00 */
[----:B------:R-:W2:Y:S01]  /*7250*/  LDC.64 R24, c[0x0][0x3f8] ;  /* 0x0000fe00ff187b82 */ /* 0x000ea20000000a00 */
[----:B0-----:R-:W-:-:S04]  /*7260*/  IMAD R7, R5, R9, R2 ;  /* 0x0000000905077224 */ /* 0x001fc800078e0202 */
[----:B-1----:R-:W-:-:S04]  /*7270*/  IMAD.WIDE R18, R7, 0x8, R18 ;  /* 0x0000000807127825 */ /* 0x002fc800078e0212 */
[----:B------:R-:W-:Y:S02]  /*7280*/  IMAD.WIDE R20, R9, 0x8, R18 ;  /* 0x0000000809147825 */ /* 0x000fe400078e0212 */
[----:B------:R-:W3:Y:S02]  /*7290*/  LDG.E.64 R18, desc[UR10][R18.64] ;  /* 0x0000000a12127981 */ /* 0x000ee4000c1e1b00 */
[----:B--2---:R-:W-:-:S04]  /*72a0*/  IMAD.WIDE R24, R7, 0x8, R24 ;  /* 0x0000000807187825 */ /* 0x004fc800078e0218 */
[C---:B----4-:R-:W-:Y:S02]  /*72b0*/  IMAD.WIDE R12, R9.reuse, 0x8, R20 ;  /* 0x00000008090c7825 */ /* 0x050fe400078e0214 */
[----:B------:R-:W2:Y:S02]  /*72c0*/  LDG.E.64 R20, desc[UR10][R20.64] ;  /* 0x0000000a14147981 */ /* 0x000ea4000c1e1b00 */
[C---:B------:R-:W-:Y:S02]  /*72d0*/  IMAD.WIDE R28, R9.reuse, 0x8, R24 ;  /* 0x00000008091c7825 */ /* 0x040fe400078e0218 */
[----:B------:R-:W4:Y:S02]  /*72e0*/  LDG.E.64 R24, desc[UR10][R24.64] ;  /* 0x0000000a18187981 */ /* 0x000f24000c1e1b00 */
[C---:B------:R-:W-:Y:S02]  /*72f0*/  IMAD.WIDE R10, R9.reuse, 0x8, R12 ;  /* 0x00000008090a7825 */ /* 0x040fe400078e020c */
[----:B------:R-:W2:Y:S02]  /*7300*/  LDG.E.64 R22, desc[UR10][R28.64] ;  /* 0x0000000a1c167981 */ /* 0x000ea4000c1e1b00 */
[----:B------:R-:W-:-:S02]  /*7310*/  IMAD.WIDE R14, R9, 0x8, R28 ;  /* 0x00000008090e7825 */ /* 0x000fc400078e021c */
[----:B------:R-:W2:Y:S04]  /*7320*/  LDG.E.64 R12, desc[UR10][R12.64] ;  /* 0x0000000a0c0c7981 */ /* 0x000ea8000c1e1b00 */
[----:B------:R-:W2:Y:S01]  /*7330*/  LDG.E.64 R10, desc[UR10][R10.64] ;  /* 0x0000000a0a0a7981 */ /* 0x000ea2000c1e1b00 */
[----:B------:R-:W-:-:S03]  /*7340*/  IMAD.WIDE R6, R9, 0x8, R14 ;  /* 0x0000000809067825 */ /* 0x000fc600078e020e */
[----:B------:R-:W2:Y:S04]  /*7350*/  LDG.E.64 R14, desc[UR10][R14.64] ;  /* 0x0000000a0e0e7981 */ /* 0x000ea8000c1e1b00 */
[----:B------:R-:W2:Y:S01]  /*7360*/  LDG.E.64 R6, desc[UR10][R6.64] ;  /* 0x0000000a06067981 */ /* 0x000ea2000c1e1b00 */
[----:B------:R-:W-:Y:S01]  /*7370*/  MOV R16, 0xd9d7bdbb ;  /* 0xd9d7bdbb00107802 */ /* 0x000fe20000000f00 */
[----:B------:R-:W-:Y:S02]  /*7380*/  IMAD.MOV.U32 R17, RZ, RZ, 0x3ddb7cdf ;  /* 0x3ddb7cdfff117424 */ /* 0x000fe400078e00ff */
[----:B------:R-:W-:Y:S01]  /*7390*/  HFMA2 R9, -RZ, RZ, 1.828125, 806.5 ;  /* 0x3f50624dff097431 */ /* 0x000fe200000001ff */
[----:B------:R-:W-:Y:S02]  /*73a0*/  MOV R8, 0xd2f1a9fc ;  /* 0xd2f1a9fc00087802 */ /* 0x000fe40000000f00 */
[----:B------:R-:W-:Y:S01]  /*73b0*/  IADD3 R5, PT, PT, R5, 0x4, RZ ;  /* 0x0000000405057810 */ /* 0x000fe20007ffe0ff */
[----:B---3--:R-:W-:-:S08]  /*73c0*/  DADD R26, R18, R16 ;  /* 0x00000000121a7229 */ /* 0x008fd00000000010 */
[----:B------:R-:W-:Y:S02]  /*73d0*/  DMUL R26, R26, R8 ;  /* 0x000000081a1a7228 */ /* 0x000fe40000000000 */
[----:B----4-:R-:W-:Y:S02]  /*73e0*/  DADD R24, R18, -R24 ;  /* 0x0000000012187229 */ /* 0x010fe40000000818 */
[C---:B--2---:R-:W-:Y:S02]  /*73f0*/  DADD R22, R20.reuse, -R22 ;  /* 0x0000000014167229 */ /* 0x044fe40000000816 */
[--C-:B------:R-:W-:Y:S02]  /*7400*/  DADD R20, R20, R16.reuse ;  /* 0x0000000014147229 */ /* 0x100fe40000000010 */
[--C-:B------:R-:W-:Y:S02]  /*7410*/  DADD R18, R12, R16.reuse ;  /* 0x000000000c127229 */ /* 0x100fe40000000010 */
[----:B------:R-:W-:-:S04]  /*7420*/  DADD R28, R10, R16 ;  /* 0x000000000a1c7229 */ /* 0x000fc80000000010 */
[-C--:B------:R-:W-:Y:S02]  /*7430*/  DMUL R16, R20, R8.reuse ;  /* 0x0000000814107228 */ /* 0x080fe40000000000 */
[----:B------:R-:W-:Y:S02]  /*7440*/  DSETP.GE.AND P0, PT, |R24|, R26, PT ;  /* 0x0000001a1800722a */ /* 0x000fe40003f06200 */
[----:B------:R-:W-:Y:S02]  /*7450*/  DADD R14, R12, -R14 ;  /* 0x000000000c0e7229 */ /* 0x000fe4000000080e */
[-C--:B------:R-:W-:Y:S02]  /*7460*/  DMUL R18, R18, R8.reuse ;  /* 0x0000000812127228 */ /* 0x080fe40000000000 */
[----:B------:R-:W-:Y:S02]  /*7470*/  DMUL R28, R28, R8 ;  /* 0x000000081c1c7228 */ /* 0x000fe40000000000 */
[----:B------:R-:W-:-:S02]  /*7480*/  DADD R6, R10, -R6 ;  /* 0x000000000a067229 */ /* 0x000fc40000000806 */
[----:B------:R-:W-:Y:S01]  /*7490*/  DSETP.GE.AND P1, PT, |R22|, R16, PT ;  /* 0x000000101600722a */ /* 0x000fe20003f26200 */
[----:B------:R-:W-:Y:S01]  /*74a0*/  SEL R42, R42, 0x1, !P0 ;  /* 0x000000012a2a7807 */ /* 0x000fe20004000000 */
[----:B------:R-:W-:-:S04]  /*74b0*/  DSETP.GE.AND P0, PT, |R14|, R18, PT ;  /* 0x000000120e00722a */ /* 0x000fc80003f06200 */
[----:B------:R-:W-:Y:S01]  /*74c0*/  SEL R42, R42, 0x1, !P1 ;  /* 0x000000012a2a7807 */ /* 0x000fe20004800000 */
[----:B------:R-:W-:-:S03]  /*74d0*/  DSETP.GE.AND P1, PT, |R6|, R28, PT ;  /* 0x0000001c0600722a */ /* 0x000fc60003f26200 */
[----:B------:R-:W-:-:S04]  /*74e0*/  SEL R42, R42, 0x1, !P0 ;  /* 0x000000012a2a7807 */ /* 0x000fc80004000000 */
[----:B------:R-:W-:-:S07]  /*74f0*/  SEL R42, R42, 0x1, !P1 ;  /* 0x000000012a2a7807 */ /* 0x000fce0004800000 */
.L_x_71:
[----:B------:R-:W-:Y:S05]  /*7500*/  @!P2 BRA `(.L_x_29) ;  /* 0x0000000000c0a947 */ /* 0x000fea0003800000 */
[----:B------:R-:W-:Y:S01]  /*7510*/  UISETP.NE.AND UP0, UPT, UR12, 0x1, UPT ;  /* 0x000000010c00788c */ /* 0x000fe2000bf05270 */
[----:B------:R-:W-:-:S08]  /*7520*/  ISETP.NE.AND P2, PT, RZ, UR15, PT ;  /* 0x0000000fff007c0c */ /* 0x000fd0000bf45270 */
[----:B------:R-:W-:Y:S05]  /*7530*/  BRA.U !UP0, `(.L_x_72) ;  /* 0x00000001086c7547 */ /* 0x000fea000b800000 */
[----:B0--3--:R-:W4:Y:S08]  /*7540*/  LDC R19, c[0x0][0x408] ;  /* 0x00010200ff137b82 */ /* 0x009f300000000800 */
[----:B-12---:R-:W0:Y:S08]  /*7550*/  LDC.64 R6, c[0x0][0x3a8] ;  /* 0x0000ea00ff067b82 */ /* 0x006e300000000a00 */
[----:B------:R-:W1:Y:S01]  /*7560*/  LDC.64 R8, c[0x0][0x3f8] ;  /* 0x0000fe00ff087b82 */ /* 0x000e620000000a00 */
[----:B----4-:R-:W-:-:S04]  /*7570*/  IMAD R11, R5, R19, R2 ;  /* 0x00000013050b7224 */ /* 0x010fc800078e0202 */
[----:B0-----:R-:W-:-:S04]  /*7580*/  IMAD.WIDE R6, R11, 0x8, R6 ;  /* 0x000000080b067825 */ /* 0x001fc800078e0206 */
[----:B------:R-:W-:Y:S02]  /*7590*/  IMAD.WIDE R16, R19, 0x8, R6 ;  /* 0x0000000813107825 */ /* 0x000fe400078e0206 */
[----:B------:R-:W2:Y:S02]  /*75a0*/  LDG.E.64 R6, desc[UR10][R6.64] ;  /* 0x0000000a06067981 */ /* 0x000ea4000c1e1b00 */
[----:B-1----:R-:W-:Y:S02]  /*75b0*/  IMAD.WIDE R8, R11, 0x8, R8 ;  /* 0x000000080b087825 */ /* 0x002fe400078e0208 */
[----:B------:R-:W3:Y:S02]  /*75c0*/  LDG.E.64 R16, desc[UR10][R16.64] ;  /* 0x0000000a10107981 */ /* 0x000ee4000c1e1b00 */
[----:B------:R-:W-:Y:S02]  /*75d0*/  IMAD.WIDE R18, R19, 0x8, R8 ;  /* 0x0000000813127825 */ /* 0x000fe400078e0208 */
[----:B------:R-:W4:Y:S04]  /*75e0*/  LDG.E.64 R8, desc[UR10][R8.64] ;  /* 0x0000000a08087981 */ /* 0x000f28000c1e1b00 */
[----:B------:R-:W4:Y:S01]  /*75f0*/  LDG.E.64 R18, desc[UR10][R18.64] ;  /* 0x0000000a12127981 */ /* 0x000f22000c1e1b00 */
[----:B------:R-:W-:Y:S01]  /*7600*/  IMAD.MOV.U32 R10, RZ, RZ, -0x26284245 ;  /* 0xd9d7bdbbff0a7424 */ /* 0x000fe200078e00ff */
[----:B------:R-:W-:Y:S01]  /*7610*/  MOV R11, 0x3ddb7cdf ;  /* 0x3ddb7cdf000b7802 */ /* 0x000fe20000000f00 */
[----:B------:R-:W-:Y:S01]  /*7620*/  HFMA2 R15, -RZ, RZ, 1.828125, 806.5 ;  /* 0x3f50624dff0f7431 */ /* 0x000fe200000001ff */
[----:B------:R-:W-:Y:S01]  /*7630*/  MOV R14, 0xd2f1a9fc ;  /* 0xd2f1a9fc000e7802 */ /* 0x000fe20000000f00 */
[----:B------:R-:W-:-:S03]  /*7640*/  VIADD R5, R5, 0x2 ;  /* 0x0000000205057836 */ /* 0x000fc60000000000 */
[--C-:B--2---:R-:W-:Y:S02]  /*7650*/  DADD R12, R6, R10.reuse ;  /* 0x00000000060c7229 */ /* 0x104fe4000000000a */
[----:B---3--:R-:W-:-:S06]  /*7660*/  DADD R20, R16, R10 ;  /* 0x0000000010147229 */ /* 0x008fcc000000000a */
[-C--:B------:R-:W-:Y:S02]  /*7670*/  DMUL R12, R12, R14.reuse ;  /* 0x0000000e0c0c7228 */ /* 0x080fe40000000000 */
[----:B----4-:R-:W-:Y:S02]  /*7680*/  DADD R10, R6, -R8 ;  /* 0x00000000060a7229 */ /* 0x010fe40000000808 */
[----:B------:R-:W-:Y:S02]  /*7690*/  DMUL R20, R20, R14 ;  /* 0x0000000e14147228 */ /* 0x000fe40000000000 */
[----:B------:R-:W-:-:S04]  /*76a0*/  DADD R16, R16, -R18 ;  /* 0x0000000010107229 */ /* 0x000fc80000000812 */
[----:B------:R-:W-:-:S04]  /*76b0*/  DSETP.GE.AND P0, PT, |R10|, R12, PT ;  /* 0x0000000c0a00722a */ /* 0x000fc80003f06200 */
[----:B------:R-:W-:Y:S02]  /*76c0*/  DSETP.GE.AND P1, PT, |R16|, R20, PT ;  /* 0x000000141000722a */ /* 0x000fe40003f26200 */
[----:B------:R-:W-:-:S04]  /*76d0*/  SEL R42, R42, 0x1, !P0 ;  /* 0x000000012a2a7807 */ /* 0x000fc80004000000 */
[----:B------:R-:W-:-:S08]  /*76e0*/  SEL R42, R42, 0x1, !P1 ;  /* 0x000000012a2a7807 */ /* 0x000fd00004800000 */
.L_x_72:
[----:B------:R-:W-:Y:S05]  /*76f0*/  @!P2 BRA `(.L_x_29) ;  /* 0x000000000044a947 */ /* 0x000fea0003800000 */
[----:B------:R-:W3:Y:S08]  /*7700*/  LDC R0, c[0x0][0x408] ;  /* 0x00010200ff007b82 */ /* 0x000ef00000000800 */
[----:B012---:R-:W0:Y:S08]  /*7710*/  LDC.64 R6, c[0x0][0x3a8] ;  /* 0x0000ea00ff067b82 */ /* 0x007e300000000a00 */
[----:B------:R-:W1:Y:S01]  /*7720*/  LDC.64 R8, c[0x0][0x3f8] ;  /* 0x0000fe00ff087b82 */ /* 0x000e620000000a00 */
[----:B---3--:R-:W-:-:S04]  /*7730*/  IMAD R5, R5, R0, R2 ;  /* 0x0000000005057224 */ /* 0x008fc800078e0202 */
[----:B0-----:R-:W-:-:S06]  /*7740*/  IMAD.WIDE R6, R5, 0x8, R6 ;  /* 0x0000000805067825 */ /* 0x001fcc00078e0206 */
[----:B------:R-:W2:Y:S01]  /*7750*/  LDG.E.64 R6, desc[UR10][R6.64] ;  /* 0x0000000a06067981 */ /* 0x000ea2000c1e1b00 */
[----:B-1----:R-:W-:-:S06]  /*7760*/  IMAD.WIDE R8, R5, 0x8, R8 ;  /* 0x0000000805087825 */ /* 0x002fcc00078e0208 */
[----:B------:R-:W3:Y:S01]  /*7770*/  LDG.E.64 R8, desc[UR10][R8.64] ;  /* 0x0000000a08087981 */ /* 0x000ee2000c1e1b00 */
[----:B----4-:R-:W-:Y:S01]  /*7780*/  MOV R12, 0xd9d7bdbb ;  /* 0xd9d7bdbb000c7802 */ /* 0x010fe20000000f00 */
[----:B------:R-:W-:Y:S01]  /*7790*/  IMAD.MOV.U32 R15, RZ, RZ, 0x3f50624d ;  /* 0x3f50624dff0f7424 */ /* 0x000fe200078e00ff */
[----:B------:R-:W-:Y:S02]  /*77a0*/  MOV R13, 0x3ddb7cdf ;  /* 0x3ddb7cdf000d7802 */ /* 0x000fe40000000f00 */
[----:B------:R-:W-:-:S04]  /*77b0*/  MOV R14, 0xd2f1a9fc ;  /* 0xd2f1a9fc000e7802 */ /* 0x000fc80000000f00 */
[C---:B--2---:R-:W-:Y:S02]  /*77c0*/  DADD R12, R6.reuse, R12 ;  /* 0x00000000060c7229 */ /* 0x044fe4000000000c */
[----:B---3--:R-:W-:-:S06]  /*77d0*/  DADD R10, R6, -R8 ;  /* 0x00000000060a7229 */ /* 0x008fcc0000000808 */
[----:B------:R-:W-:-:S08]  /*77e0*/  DMUL R12, R12, R14 ;  /* 0x0000000e0c0c7228 */ /* 0x000fd00000000000 */
[----:B------:R-:W-:-:S06]  /*77f0*/  DSETP.GE.AND P0, PT, |R10|, R12, PT ;  /* 0x0000000c0a00722a */ /* 0x000fcc0003f06200 */
[----:B------:R-:W-:-:S08]  /*7800*/  SEL R42, R42, 0x1, !P0 ;  /* 0x000000012a2a7807 */ /* 0x000fd00004000000 */
.L_x_29:
[----:B------:R-:W-:-:S04]  /*7810*/  ISETP.GT.U32.AND P0, PT, R3, 0x9, PT ;  /* 0x000000090300780c */ /* 0x000fc80003f04070 */
[----:B------:R-:W-:Y:S02]  /*7820*/  ISETP.EQ.OR P1, PT, R42, RZ, P0 ;  /* 0x000000ff2a00720c */ /* 0x000fe40000722670 */
[----:B------:R-:W-:-:S11]  /*7830*/  SEL R4, R4, 0x1, !P0 ;  /* 0x0000000104047807 */ /* 0x000fd60004000000 */
[----:B------:R-:W-:Y:S05]  /*7840*/  @P1 BRA `(.L_x_73) ;  /* 0x0000000800b01947 */ /* 0x000fea0003800000 */
[----:B------:R-:W0:Y:S02]  /*7850*/  LDC R0, c[0x0][0x400] ;  /* 0x00010000ff007b82 */ /* 0x000e240000000800 */
[----:B0-----:R-:W-:-:S13]  /*7860*/  ISETP.GE.AND P0, PT, R0, 0x1, PT ;  /* 0x000000010000780c */ /* 0x001fda0003f06270 */
[----:B------:R-:W-:Y:S05]  /*7870*/  @!P0 BRA `(.L_x_74) ;  /* 0x0000000800988947 */ /* 0x000fea0003800000 */
[----:B------:R-:W-:Y:S01]  /*7880*/  UISETP.GE.U32.AND UP0, UPT, UR9, 0xf, UPT ;  /* 0x0000000f0900788c */ /* 0x000fe2000bf06070 */
[----:B------:R-:W-:-:S08]  /*7890*/  MOV R5, RZ ;  /* 0x000000ff00057202 */ /* 0x000fd00000000f00 */
[----:B------:R-:W-:Y:S05]  /*78a0*/  BRA.U !UP0, `(.L_x_75) ;  /* 0x0000000508247547 */ /* 0x000fea000b800000 */
[----:B------:R-:W-:-:S07]  /*78b0*/  HFMA2 R5, -RZ, RZ, 0, 0 ;  /* 0x00000000ff057431 */ /* 0x000fce00000001ff */
.L_x_76:
[----:B0-----:R-:W0:Y:S08]  /*78c0*/  LDC R0, c[0x0][0x408] ;  /* 0x00010200ff007b82 */ /* 0x001e300000000800 */
[----:B-12---:R-:W1:Y:S08]  /*78d0*/  LDC.64 R6, c[0x0][0x3a8] ;  /* 0x0000ea00ff067b82 */ /* 0x006e700000000a00 */
[----:B----4-:R-:W2:Y:S01]  /*78e0*/  LDC.64 R10, c[0x0][0x3a0] ;  /* 0x0000e800ff0a7b82 */ /* 0x010ea20000000a00 */
[----:B0-----:R-:W-:-:S04]  /*78f0*/  IMAD R13, R5, R0, R2 ;  /* 0x00000000050d7224 */ /* 0x001fc800078e0202 */
[----:B-1----:R-:W-:-:S05]  /*7900*/  IMAD.WIDE R6, R13, 0x8, R6 ;  /* 0x000000080d067825 */ /* 0x002fca00078e0206 */
[----:B------:R-:W4:Y:S01]  /*7910*/  LDG.E.64 R8, desc[UR10][R6.64] ;  /* 0x0000000a06087981 */ /* 0x000f22000c1e1b00 */
[----:B--2---:R-:W-:-:S04]  /*7920*/  IMAD.WIDE R10, R13, 0x8, R10 ;  /* 0x000000080d0a7825 */ /* 0x004fc800078e020a */
[C---:B------:R-:W-:Y:S01]  /*7930*/  IMAD.WIDE R12, R0.reuse, 0x8, R6 ;  /* 0x00000008000c7825 */ /* 0x040fe200078e0206 */
[----:B----4-:R0:W-:Y:S04]  /*7940*/  STG.E.64 desc[UR10][R10.64], R8 ;  /* 0x000000080a007986 */ /* 0x0101e8000c101b0a */
[----:B------:R-:W2:Y:S01]  /*7950*/  LDG.E.64 R14, desc[UR10][R12.64] ;  /* 0x0000000a0c0e7981 */ /* 0x000ea2000c1e1b00 */
[----:B------:R-:W-:-:S04]  /*7960*/  IMAD.WIDE R16, R0, 0x8, R10 ;  /* 0x0000000800107825 */ /* 0x000fc800078e020a */
[C---:B---3--:R-:W-:Y:S01]  /*7970*/  IMAD.WIDE R18, R0.reuse, 0x8, R12 ;  /* 0x0000000800127825 */ /* 0x048fe200078e020c */
[----:B--2---:R1:W-:Y:S04]  /*7980*/  STG.E.64 desc[UR10][R16.64], R14 ;  /* 0x0000000e10007986 */ /* 0x0043e8000c101b0a */
[----:B------:R-:W2:Y:S01]  /*7990*/  LDG.E.64 R20, desc[UR10][R18.64] ;  /* 0x0000000a12147981 */ /* 0x000ea2000c1e1b00 */
[----:B------:R-:W-:-:S04]  /*79a0*/  IMAD.WIDE R22, R0, 0x8, R16 ;  /* 0x0000000800167825 */ /* 0x000fc800078e0210 */
[C---:B------:R-:W-:Y:S01]  /*79b0*/  IMAD.WIDE R6, R0.reuse, 0x8, R18 ;  /* 0x0000000800067825 */ /* 0x040fe200078e0212 */
[----:B--2---:R2:W-:Y:S04]  /*79c0*/  STG.E.64 desc[UR10][R22.64], R20 ;  /* 0x0000001416007986 */ /* 0x0045e8000c101b0a */
[----:B------:R-:W3:Y:S01]  /*79d0*/  LDG.E.64 R24, desc[UR10][R6.64] ;  /* 0x0000000a06187981 */ /* 0x000ee2000c1e1b00 */
[----:B------:R-:W-:-:S04]  /*79e0*/  IMAD.WIDE R26, R0, 0x8, R22 ;  /* 0x00000008001a7825 */ /* 0x000fc800078e0216 */
[C---:B0-----:R-:W-:Y:S01]  /*79f0*/  IMAD.WIDE R8, R0.reuse, 0x8, R6 ;  /* 0x0000000800087825 */ /* 0x041fe200078e0206 */
[----:B---3--:R0:W-:Y:S04]  /*7a00*/  STG.E.64 desc[UR10][R26.64], R24 ;  /* 0x000000181a007986 */ /* 0x0081e8000c101b0a */
[----:B------:R-:W3:Y:S01]  /*7a10*/  LDG.E.64 R10, desc[UR10][R8.64] ;  /* 0x0000000a080a7981 */ /* 0x000ee2000c1e1b00 */
[----:B------:R-:W-:-:S04]  /*7a20*/  IMAD.WIDE R12, R0, 0x8, R26 ;  /* 0x00000008000c7825 */ /* 0x000fc800078e021a */
[C---:B-1----:R-:W-:Y:S01]  /*7a30*/  IMAD.WIDE R14, R0.reuse, 0x8, R8 ;  /* 0x00000008000e7825 */ /* 0x042fe200078e0208 */
[----:B---3--:R1:W-:Y:S04]  /*7a40*/  STG.E.64 desc[UR10][R12.64], R10 ;  /* 0x0000000a0c007986 */ /* 0x0083e8000c101b0a */
[----:B------:R-:W3:Y:S01]  /*7a50*/  LDG.E.64 R16, desc[UR10][R14.64] ;  /* 0x0000000a0e107981 */ /* 0x000ee2000c1e1b00 */
[----:B------:R-:W-:-:S04]  /*7a60*/  IMAD.WIDE R18, R0, 0x8, R12 ;  /* 0x0000000800127825 */ /* 0x000fc800078e020c */
[C---:B--2---:R-:W-:Y:S01]  /*7a70*/  IMAD.WIDE R20, R0.reuse, 0x8, R14 ;  /* 0x0000000800147825 */ /* 0x044fe200078e020e */
[----:B---3--:R2:W-:Y:S04]  /*7a80*/  STG.E.64 desc[UR10][R18.64], R16 ;  /* 0x0000001012007986 */ /* 0x0085e8000c101b0a */
        /* <DEDUP_REMOVED lines=35> */
[----:B---3--:R0:W-:Y:S05]  /*7cc0*/  STG.E.64 desc[UR10][R24.64], R8 ;  /* 0x0000000818007986 */ /* 0x0081ea000c101b0a */
[----:B------:R-:W2:Y:S01]  /*7cd0*/  LDG.E.64 R10, desc[UR10][R10.64] ;  /* 0x0000000a0a0a7981 */ /* 0x000ea2000c1e1b00 */
[----:B------:R-:W-:Y:S01]  /*7ce0*/  IMAD.WIDE R12, R0, 0x8, R24 ;  /* 0x00000008000c7825 */ /* 0x000fe200078e0218 */
[----:B------:R-:W-:-:S04]  /*7cf0*/  IADD3 R5, PT, PT, R5, 0x10, RZ ;  /* 0x0000001005057810 */ /* 0x000fc80007ffe0ff */
[----:B------:R-:W-:Y:S01]  /*7d00*/  ISETP.NE.AND P0, PT, R5, UR7, PT ;  /* 0x0000000705007c0c */ /* 0x000fe2000bf05270 */
[----:B--2---:R0:W-:-:S12]  /*7d10*/  STG.E.64 desc[UR10][R12.64], R10 ;  /* 0x0000000a0c007986 */ /* 0x0041d8000c101b0a */
[----:B------:R-:W-:Y:S05]  /*7d20*/  @P0 BRA `(.L_x_76) ;  /* 0xfffffff800e40947 */ /* 0x000fea000383ffff */
[----:B------:R-:W-:-:S07]  /*7d30*/  IMAD.U32 R5, RZ, RZ, UR7 ;  /* 0x00000007ff057e24 */ /* 0x000fce000f8e00ff */
.L_x_75:
[----:B------:R-:W-:-:S13]  /*7d40*/  ISETP.NE.AND P0, PT, RZ, UR14, PT ;  /* 0x0000000eff007c0c */ /* 0x000fda000bf05270 */
[----:B------:R-:W-:Y:S05]  /*7d50*/  @!P0 BRA `(.L_x_74) ;  /* 0x0000000400608947 */ /* 0x000fea0003800000 */
[----:B------:R-:W-:Y:S01]  /*7d60*/  UIADD3 UR4, UPT, UPT, UR14, -0x1, URZ ;  /* 0xffffffff0e047890 */ /* 0x000fe2000fffe0ff */
[----:B------:R-:W-:-:S03]  /*7d70*/  ISETP.NE.AND P0, PT, RZ, UR13, PT ;  /* 0x0000000dff007c0c */ /* 0x000fc6000bf05270 */
[----:B------:R-:W-:-:S09]  /*7d80*/  UISETP.GE.U32.AND UP0, UPT, UR4, 0x7, UPT ;  /* 0x000000070400788c */ /* 0x000fd2000bf06070 */
[----:B------:R-:W-:Y:S05]  /*7d90*/  BRA.U !UP0, `(.L_x_77) ;  /* 0x0000000108947547 */ /* 0x000fea000b800000 */
[----:B------:R-:W3:Y:S08]  /*7da0*/  LDC R0, c[0x0][0x408] ;  /* 0x00010200ff007b82 */ /* 0x000ef00000000800 */
[----:B012---:R-:W0:Y:S08]  /*7db0*/  LDC.64 R6, c[0x0][0x3a8] ;  /* 0x0000ea00ff067b82 */ /* 0x007e300000000a00 */
[----:B----4-:R-:W1:Y:S01]  /*7dc0*/  LDC.64 R10, c[0x0][0x3a0] ;  /* 0x0000e800ff0a7b82 */ /* 0x010e620000000a00 */
[----:B---3--:R-:W-:-:S04]  /*7dd0*/  IMAD R13, R5, R0, R2 ;  /* 0x00000000050d7224 */ /* 0x008fc800078e0202 */
[----:B0-----:R-:W-:-:S05]  /*7de0*/  IMAD.WIDE R6, R13, 0x8, R6 ;  /* 0x000000080d067825 */ /* 0x001fca00078e0206 */
[----:B------:R-:W2:Y:S01]  /*7df0*/  LDG.E.64 R8, desc[UR10][R6.64] ;  /* 0x0000000a06087981 */ /* 0x000ea2000c1e1b00 */
[----:B-1----:R-:W-:-:S04]  /*7e00*/  IMAD.WIDE R10, R13, 0x8, R10 ;  /* 0x000000080d0a7825 */ /* 0x002fc800078e020a */
[C---:B------:R-:W-:Y:S01]  /*7e10*/  IMAD.WIDE R12, R0.reuse, 0x8, R6 ;  /* 0x00000008000c7825 */ /* 0x040fe200078e0206 */
[----:B--2---:R0:W-:Y:S04]  /*7e20*/  STG.E.64 desc[UR10][R10.64], R8 ;  /* 0x000000080a007986 */ /* 0x0041e8000c101b0a */
[----:B------:R-:W2:Y:S01]  /*7e30*/  LDG.E.64 R14, desc[UR10][R12.64] ;  /* 0x0000000a0c0e7981 */ /* 0x000ea2000c1e1b00 */
[----:B------:R-:W-:-:S04]  /*7e40*/  IMAD.WIDE R16, R0, 0x8, R10 ;  /* 0x0000000800107825 */ /* 0x000fc800078e020a */
[C---:B------:R-:W-:Y:S01]  /*7e50*/  IMAD.WIDE R18, R0.reuse, 0x8, R12 ;  /* 0x0000000800127825 */ /* 0x040fe200078e020c */
        /* <DEDUP_REMOVED lines=17> */
[----:B------:R-:W2:Y:S01]  /*7f70*/  LDG.E.64 R6, desc[UR10][R20.64] ;  /* 0x0000000a14067981 */ /* 0x000ea2000c1e1b00 */
[----:B------:R-:W-:-:S04]  /*7f80*/  IMAD.WIDE R22, R0, 0x8, R18 ;  /* 0x0000000800167825 */ /* 0x000fc800078e0212 */
[C---:B0-----:R-:W-:Y:S01]  /*7f90*/  IMAD.WIDE R24, R0.reuse, 0x8, R20 ;  /* 0x0000000800187825 */ /* 0x041fe200078e0214 */
[----:B--2---:R1:W-:Y:S05]  /*7fa0*/  STG.E.64 desc[UR10][R22.64], R6 ;  /* 0x0000000616007986 */ /* 0x0043ea000c101b0a */
[----:B------:R-:W2:Y:S01]  /*7fb0*/  LDG.E.64 R24, desc[UR10][R24.64] ;  /* 0x0000000a18187981 */ /* 0x000ea2000c1e1b00 */
[----:B------:R-:W-:Y:S01]  /*7fc0*/  IMAD.WIDE R8, R0, 0x8, R22 ;  /* 0x0000000800087825 */ /* 0x000fe200078e0216 */
[----:B------:R-:W-:-:S04]  /*7fd0*/  IADD3 R5, PT, PT, R5, 0x8, RZ ;  /* 0x0000000805057810 */ /* 0x000fc80007ffe0ff */
[----:B--2---:R1:W-:Y:S03]  /*7fe0*/  STG.E.64 desc[UR10][R8.64], R24 ;  /* 0x0000001808007986 */ /* 0x0043e6000c101b0a */
.L_x_77:
[----:B------:R-:W-:Y:S05]  /*7ff0*/  @!P0 BRA `(.L_x_74) ;  /* 0x0000000000b88947 */ /* 0x000fea0003800000 */
[----:B------:R-:W-:Y:S01]  /*8000*/  UIADD3 UR4, UPT, UPT, UR13, -0x1, URZ ;  /* 0xffffffff0d047890 */ /* 0x000fe2000fffe0ff */
[----:B------:R-:W-:-:S03]  /*8010*/  ISETP.NE.AND P0, PT, RZ, UR12, PT ;  /* 0x0000000cff007c0c */ /* 0x000fc6000bf05270 */
[----:B------:R-:W-:-:S09]  /*8020*/  UISETP.GE.U32.AND UP0, UPT, UR4, 0x3, UPT ;  /* 0x000000030400788c */ /* 0x000fd2000bf06070 */
[----:B------:R-:W-:Y:S05]  /*8030*/  BRA.U !UP0, `(.L_x_78) ;  /* 0x0000000108547547 */ /* 0x000fea000b800000 */
[----:B01----:R-:W0:Y:S08]  /*8040*/  LDC R25, c[0x0][0x408] ;  /* 0x00010200ff197b82 */ /* 0x003e300000000800 */
[----:B--2---:R-:W4:Y:S08]  /*8050*/  LDC.64 R6, c[0x0][0x3a8] ;  /* 0x0000ea00ff067b82 */ /* 0x004f300000000a00 */
[----:B------:R-:W1:Y:S01]  /*8060*/  LDC.64 R8, c[0x0][0x3a0] ;  /* 0x0000e800ff087b82 */ /* 0x000e620000000a00 */
[----:B0-----:R-:W-:-:S04]  /*8070*/  IMAD R15, R5, R25, R2 ;  /* 0x00000019050f7224 */ /* 0x001fc800078e0202 */
[----:B----4-:R-:W-:-:S05]  /*8080*/  IMAD.WIDE R12, R15, 0x8, R6 ;  /* 0x000000080f0c7825 */ /* 0x010fca00078e0206 */
[----:B------:R-:W2:Y:S01]  /*8090*/  LDG.E.64 R6, desc[UR10][R12.64] ;  /* 0x0000000a0c067981 */ /* 0x000ea2000c1e1b00 */
[----:B------:R-:W-:-:S04]  /*80a0*/  IMAD.WIDE R16, R25, 0x8, R12 ;  /* 0x0000000819107825 */ /* 0x000fc800078e020c */
[----:B-1----:R-:W-:-:S05]  /*80b0*/  IMAD.WIDE R14, R15, 0x8, R8 ;  /* 0x000000080f0e7825 */ /* 0x002fca00078e0208 */
[----:B--2---:R0:W-:Y:S04]  /*80c0*/  STG.E.64 desc[UR10][R14.64], R6 ;  /* 0x000000060e007986 */ /* 0x0041e8000c101b0a */
[----:B------:R-:W2:Y:S01]  /*80d0*/  LDG.E.64 R8, desc[UR10][R16.64] ;  /* 0x0000000a10087981 */ /* 0x000ea2000c1e1b00 */
[----:B---3--:R-:W-:-:S04]  /*80e0*/  IMAD.WIDE R18, R25, 0x8, R14 ;  /* 0x0000000819127825 */ /* 0x008fc800078e020e */
[C---:B------:R-:W-:Y:S01]  /*80f0*/  IMAD.WIDE R20, R25.reuse, 0x8, R16 ;  /* 0x0000000819147825 */ /* 0x040fe200078e0210 */
[----:B--2---:R0:W-:Y:S04]  /*8100*/  STG.E.64 desc[UR10][R18.64], R8 ;  /* 0x0000000812007986 */ /* 0x0041e8000c101b0a */
[----:B------:R-:W2:Y:S01]  /*8110*/  LDG.E.64 R10, desc[UR10][R20.64] ;  /* 0x0000000a140a7981 */ /* 0x000ea2000c1e1b00 */
[----:B------:R-:W-:-:S04]  /*8120*/  IMAD.WIDE R22, R25, 0x8, R18 ;  /* 0x0000000819167825 */ /* 0x000fc800078e0212 */
[C---:B------:R-:W-:Y:S01]  /*8130*/  IMAD.WIDE R12, R25.reuse, 0x8, R20 ;  /* 0x00000008190c7825 */ /* 0x040fe200078e0214 */
[----:B--2---:R0:W-:Y:S05]  /*8140*/  STG.E.64 desc[UR10][R22.64], R10 ;  /* 0x0000000a16007986 */ /* 0x0041ea000c101b0a */
[----:B------:R-:W2:Y:S01]  /*8150*/  LDG.E.64 R12, desc[UR10][R12.64] ;  /* 0x0000000a0c0c7981 */ /* 0x000ea2000c1e1b00 */
[----:B------:R-:W-:Y:S01]  /*8160*/  IMAD.WIDE R24, R25, 0x8, R22 ;  /* 0x0000000819187825 */ /* 0x000fe200078e0216 */
[----:B------:R-:W-:-:S04]  /*8170*/  IADD3 R5, PT, PT, R5, 0x4, RZ ;  /* 0x0000000405057810 */ /* 0x000fc80007ffe0ff */
[----:B--2---:R0:W-:Y:S03]  /*8180*/  STG.E.64 desc[UR10][R24.64], R12 ;  /* 0x0000000c18007986 */ /* 0x0041e6000c101b0a */
.L_x_78:
[----:B------:R-:W-:Y:S05]  /*8190*/  @!P0 BRA `(.L_x_74) ;  /* 0x0000000000508947 */ /* 0x000fea0003800000 */
[----:B01--4-:R-:W0:Y:S08]  /*81a0*/  LDC R13, c[0x0][0x408] ;  /* 0x00010200ff0d7b82 */ /* 0x013e300000000800 */
[----:B--2---:R-:W1:Y:S08]  /*81b0*/  LDC.64 R8, c[0x0][0x3a8] ;  /* 0x0000ea00ff087b82 */ /* 0x004e700000000a00 */
[----:B------:R-:W2:Y:S01]  /*81c0*/  LDC.64 R10, c[0x0][0x3a0] ;  /* 0x0000e800ff0a7b82 */ /* 0x000ea20000000a00 */
[----:B0-----:R-:W-:-:S04]  /*81d0*/  IMAD R5, R5, R13, R2 ;  /* 0x0000000d05057224 */ /* 0x001fc800078e0202 */
[----:B-1----:R-:W-:-:S05]  /*81e0*/  IMAD.WIDE R8, R5, 0x8, R8 ;  /* 0x0000000805087825 */ /* 0x002fca00078e0208 */
[----:B------:R-:W4:Y:S01]  /*81f0*/  LDG.E.64 R6, desc[UR10][R8.64] ;  /* 0x0000000a08067981 */ /* 0x000f22000c1e1b00 */
[----:B------:R-:W-:Y:S01]  /*8200*/  UISETP.NE.AND UP0, UPT, UR12, 0x1, UPT ;  /* 0x000000010c00788c */ /* 0x000fe2000bf05270 */
[----:B--2---:R-:W-:-:S05]  /*8210*/  IMAD.WIDE R10, R5, 0x8, R10 ;  /* 0x00000008050a7825 */ /* 0x004fca00078e020a */
[----:B----4-:R0:W-:Y:S03]  /*8220*/  STG.E.64 desc[UR10][R10.64], R6 ;  /* 0x000000060a007986 */ /* 0x0101e6000c101b0a */
[----:B------:R-:W-:Y:S05]  /*8230*/  BRA.U !UP0, `(.L_x_74) ;  /* 0x0000000108287547 */ /* 0x000fea000b800000 */
[----:B------:R-:W-:-:S05]  /*8240*/  IMAD.WIDE R8, R13, 0x8, R8 ;  /* 0x000000080d087825 */ /* 0x000fca00078e0208 */
[----:B0-----:R-:W2:Y:S01]  /*8250*/  LDG.E.64 R6, desc[UR10][R8.64] ;  /* 0x0000000a08067981 */ /* 0x001ea2000c1e1b00 */
[----:B------:R-:W-:Y:S01]  /*8260*/  IMAD.WIDE R10, R13, 0x8, R10 ;  /* 0x000000080d0a7825 */ /* 0x000fe200078e020a */
[----:B------:R-:W-:-:S04]  /*8270*/  UISETP.NE.AND UP0, UPT, UR12, 0x2, UPT ;  /* 0x000000020c00788c */ /* 0x000fc8000bf05270 */
[----:B--2---:R0:W-:Y:S05]  /*8280*/  STG.E.64 desc[UR10][R10.64], R6 ;  /* 0x000000060a007986 */ /* 0x0041ea000c101b0a */
[----:B------:R-:W-:Y:S05]  /*8290*/  BRA.U !UP0, `(.L_x_74) ;  /* 0x0000000108107547 */ /* 0x000fea000b800000 */
[----:B0-----:R-:W-:-:S06]  /*82a0*/  IMAD.WIDE R6, R13, 0x8, R8 ;  /* 0x000000080d067825 */ /* 0x001fcc00078e0208 */
[----:B------:R-:W2:Y:S01]  /*82b0*/  LDG.E.64 R6, desc[UR10][R6.64] ;  /* 0x0000000a06067981 */ /* 0x000ea2000c1e1b00 */
[----:B------:R-:W-:-:S05]  /*82c0*/  IMAD.WIDE R8, R13, 0x8, R10 ;  /* 0x000000080d087825 */ /* 0x000fca00078e020a */
[----:B--2---:R0:W-:Y:S02]  /*82d0*/  STG.E.64 desc[UR10][R8.64], R6 ;  /* 0x0000000608007986 */ /* 0x0041e4000c101b0a */
.L_x_74:
[----:B------:R-:W-:Y:S02]  /*82e0*/  ISETP.NE.AND P0, PT, R42, 0x1, PT ;  /* 0x000000012a00780c */ /* 0x000fe40003f05270 */
[----:B------:R-:W-:-:S11]  /*82f0*/  IADD3 R3, PT, PT, R3, 0x1, RZ ;  /* 0x0000000103037810 */ /* 0x000fd60007ffe0ff */
[----:B------:R-:W-:Y:S05]  /*8300*/  @!P0 BRA `(.L_x_79) ;  /* 0xffffffa800448947 */ /* 0x000fea000383ffff */
.L_x_73:
[----:B------:R-:W-:-:S13]  /*8310*/  ISETP.NE.AND P1, PT, R4, RZ, PT ;  /* 0x000000ff0400720c */ /* 0x000fda0003f25270 */
[----:B------:R-:W-:Y:S05]  /*8320*/  @P1 BRA `(.L_x_80) ;  /* 0x0000000800b41947 */ /* 0x000fea0003800000 */
[----:B------:R-:W0:Y:S02]  /*8330*/  LDC R0, c[0x0][0x400] ;  /* 0x00010000ff007b82 */ /* 0x000e240000000800 */
[----:B0-----:R-:W-:-:S13]  /*8340*/  ISETP.GE.AND P0, PT, R0, 0x1, PT ;  /* 0x000000010000780c */ /* 0x001fda0003f06270 */
[----:B------:R-:W-:Y:S05]  /*8350*/  @!P0 BRA `(.L_x_81) ;  /* 0x0000000800988947 */ /* 0x000fea0003800000 */
[----:B------:R-:W-:Y:S01]  /*8360*/  UISETP.GE.U32.AND UP0, UPT, UR9, 0xf, UPT ;  /* 0x0000000f0900788c */ /* 0x000fe2000bf06070 */
[----:B------:R-:W-:-:S08]  /*8370*/  IMAD.MOV.U32 R3, RZ, RZ, RZ ;  /* 0x000000ffff037224 */ /* 0x000fd000078e00ff */
[----:B------:R-:W-:Y:S05]  /*8380*/  BRA.U !UP0, `(.L_x_82) ;  /* 0x0000000508247547 */ /* 0x000fea000b800000 */
[----:B------:R-:W-:-:S07]  /*8390*/  MOV R3, RZ ;  /* 0x000000ff00037202 */ /* 0x000fce0000000f00 */
.L_x_83:
[----:B------:R-:W4:Y:S08]  /*83a0*/  LDC R0, c[0x0][0x408] ;  /* 0x00010200ff007b82 */ /* 0x000f300000000800 */
[----:B0-----:R-:W0:Y:S08]  /*83b0*/  LDC.64 R4, c[0x0][0x3a8] ;  /* 0x0000ea00ff047b82 */ /* 0x001e300000000a00 */
[----:B-12---:R-:W1:Y:S01]  /*83c0*/  LDC.64 R8, c[0x0][0x398] ;  /* 0x0000e600ff087b82 */ /* 0x006e620000000a00 */
[----:B----4-:R-:W-:-:S04]  /*83d0*/  IMAD R11, R3, R0, R2 ;  /* 0x00000000030b7224 */ /* 0x010fc800078e0202 */
        /* <DEDUP_REMOVED lines=9> */
[----:B---3--:R-:W2:Y:S01]  /*8470*/  LDG.E.64 R18, desc[UR10][R16.64] ;  /* 0x0000000a10127981 */ /* 0x008ea2000c1e1b00 */
        /* <DEDUP_REMOVED lines=57> */
[----:B------:R-:W-:-:S07]  /*8810*/  MOV R3, UR7 ;  /* 0x0000000700037c02 */ /* 0x000fce0008000f00 */
.L_x_82:
[----:B------:R-:W-:-:S13]  /*8820*/  ISETP.NE.AND P0, PT, RZ, UR14, PT ;  /* 0x0000000eff007c0c */ /* 0x000fda000bf05270 */
[----:B------:R-:W-:Y:S05]  /*8830*/  @!P0 BRA `(.L_x_81) ;  /* 0x0000000400608947 */ /* 0x000fea0003800000 */
[----:B------:R-:W-:Y:S01]  /*8840*/  UIADD3 UR4, UPT, UPT, UR14, -0x1, URZ ;  /* 0xffffffff0e047890 */ /* 0x000fe2000fffe0ff */
[----:B------:R-:W-:-:S03]  /*8850*/  ISETP.NE.AND P0, PT, RZ, UR13, PT ;  /* 0x0000000dff007c0c */ /* 0x000fc6000bf05270 */
[----:B------:R-:W-:-:S09]  /*8860*/  UISETP.GE.U32.AND UP0, UPT, UR4, 0x7, UPT ;  /* 0x000000070400788c */ /* 0x000fd2000bf06070 */
[----:B------:R-:W-:Y:S05]  /*8870*/  BRA.U !UP0, `(.L_x_84) ;  /* 0x0000000108947547 */ /* 0x000fea000b800000 */
        /* <DEDUP_REMOVED lines=34> */
[----:B------:R-:W-:-:S04]  /*8aa0*/  IMAD.WIDE R6, R0, 0x8, R20 ;  /* 0x0000000800067825 */ /* 0x000fc800078e0214 */
[----:B------:R-:W-:Y:S01]  /*8ab0*/  VIADD R3, R3, 0x8 ;  /* 0x0000000803037836 */ /* 0x000fe20000000000 */
[----:B--2---:R1:W-:Y:S06]  /*8ac0*/  STG.E.64 desc[UR10][R6.64], R22 ;  /* 0x0000001606007986 */ /* 0x0043ec000c101b0a */
.L_x_84:
[----:B------:R-:W-:Y:S05]  /*8ad0*/  @!P0 BRA `(.L_x_81) ;  /* 0x0000000000b88947 */ /* 0x000fea0003800000 */
[----:B------:R-:W-:Y:S01]  /*8ae0*/  UIADD3 UR4, UPT, UPT, UR13, -0x1, URZ ;  /* 0xffffffff0d047890 */ /* 0x000fe2000fffe0ff */
[----:B------:R-:W-:-:S03]  /*8af0*/  ISETP.NE.AND P0, PT, RZ, UR12, PT ;  /* 0x0000000cff007c0c */ /* 0x000fc6000bf05270 */
[----:B------:R-:W-:-:S09]  /*8b00*/  UISETP.GE.U32.AND UP0, UPT, UR4, 0x3, UPT ;  /* 0x000000030400788c */ /* 0x000fd2000bf06070 */
[----:B------:R-:W-:Y:S05]  /*8b10*/  BRA.U !UP0, `(.L_x_85) ;  /* 0x0000000108547547 */ /* 0x000fea000b800000 */
[----:B01----:R-:W4:Y:S08]  /*8b20*/  LDC R23, c[0x0][0x408] ;  /* 0x00010200ff177b82 */ /* 0x003f300000000800 */
[----:B------:R-:W0:Y:S08]  /*8b30*/  LDC.64 R4, c[0x0][0x3a8] ;  /* 0x0000ea00ff047b82 */ /* 0x000e300000000a00 */
[----:B--2---:R-:W1:Y:S01]  /*8b40*/  LDC.64 R6, c[0x0][0x398] ;  /* 0x0000e600ff067b82 */ /* 0x004e620000000a00 */
[----:B----4-:R-:W-:-:S04]  /*8b50*/  IMAD R13, R3, R23, R2 ;  /* 0x00000017030d7224 */ /* 0x010fc800078e0202 */
[----:B0-----:R-:W-:-:S05]  /*8b60*/  IMAD.WIDE R10, R13, 0x8, R4 ;  /* 0x000000080d0a7825 */ /* 0x001fca00078e0204 */
[----:B------:R-:W2:Y:S01]  /*8b70*/  LDG.E.64 R4, desc[UR10][R10.64] ;  /* 0x0000000a0a047981 */ /* 0x000ea2000c1e1b00 */
[----:B------:R-:W-:-:S04]  /*8b80*/  IMAD.WIDE R14, R23, 0x8, R10 ;  /* 0x00000008170e7825 */ /* 0x000fc800078e020a */
[----:B-1----:R-:W-:-:S05]  /*8b90*/  IMAD.WIDE R12, R13, 0x8, R6 ;  /* 0x000000080d0c7825 */ /* 0x002fca00078e0206 */
[----:B--2---:R0:W-:Y:S04]  /*8ba0*/  STG.E.64 desc[UR10][R12.64], R4 ;  /* 0x000000040c007986 */ /* 0x0041e8000c101b0a */
[----:B------:R-:W2:Y:S01]  /*8bb0*/  LDG.E.64 R6, desc[UR10][R14.64] ;  /* 0x0000000a0e067981 */ /* 0x000ea2000c1e1b00 */
[----:B------:R-:W-:-:S04]  /*8bc0*/  IMAD.WIDE R16, R23, 0x8, R12 ;  /* 0x0000000817107825 */ /* 0x000fc800078e020c */
[C---:B---3--:R-:W-:Y:S01]  /*8bd0*/  IMAD.WIDE R18, R23.reuse, 0x8, R14 ;  /* 0x0000000817127825 */ /* 0x048fe200078e020e */
        /* <DEDUP_REMOVED lines=9> */
.L_x_85:
[----:B------:R-:W-:Y:S05]  /*8c70*/  @!P0 BRA `(.L_x_81) ;  /* 0x0000000000508947 */ /* 0x000fea0003800000 */
[----:B012-4-:R-:W0:Y:S08]  /*8c80*/  LDC R11, c[0x0][0x408] ;  /* 0x00010200ff0b7b82 */ /* 0x017e300000000800 */
[----:B------:R-:W1:Y:S08]  /*8c90*/  LDC.64 R6, c[0x0][0x3a8] ;  /* 0x0000ea00ff067b82 */ /* 0x000e700000000a00 */
        /* <DEDUP_REMOVED lines=18> */
.L_x_81:
[----:B01----:R-:W0:Y:S01]  /*8dc0*/  LDC.64 R4, c[0x0][0x3b0] ;  /* 0x0000ec00ff047b82 */ /* 0x003e220000000a00 */
[----:B-----5:R-:W-:Y:S01]  /*8dd0*/  DADD R30, R30, R34 ;  /* 0x000000001e1e7229 */ /* 0x020fe20000000022 */
[----:B0-----:R-:W-:-:S05]  /*8de0*/  IMAD.WIDE.U32 R4, R2, 0x8, R4 ;  /* 0x0000000802047825 */ /* 0x001fca00078e0004 */
[----:B------:R0:W-:Y:S05]  /*8df0*/  STG.E.64 desc[UR10][R4.64], R32 ;  /* 0x0000002004007986 */ /* 0x0001ea000c101b0a */
.L_x_80:
[----:B------:R-:W2:Y:S01]  /*8e00*/  LDC R0, c[0x0][0x400] ;  /* 0x00010000ff007b82 */ /* 0x000ea20000000800 */
[----:B01-3--:R-:W-:Y:S02]  /*8e10*/  MOV R18, 0x4ad4b81f ;  /* 0x4ad4b81f00127802 */ /* 0x00bfe40000000f00 */
[----:B------:R-:W-:Y:S02]  /*8e20*/  MOV R19, 0x358dee7a ;  /* 0x358dee7a00137802 */ /* 0x000fe40000000f00 */
[----:B--2---:R-:W-:-:S13]  /*8e30*/  ISETP.GE.AND P0, PT, R0, 0x1, PT ;  /* 0x000000010000780c */ /* 0x004fda0003f06270 */
[----:B------:R-:W-:Y:S05]  /*8e40*/  @!P0 BRA `(.L_x_86) ;  /* 0x0000001c007c8947 */ /* 0x000fea0003800000 */
[----:B------:R-:W-:Y:S01]  /*8e50*/  UISETP.GE.U32.AND UP0, UPT, UR9, 0x7, UPT ;  /* 0x000000070900788c */ /* 0x000fe2000bf06070 */
[----:B------:R-:W-:Y:S02]  /*8e60*/  HFMA2 R19, -RZ, RZ, 0.346923828125, -6632 ;  /* 0x358dee7aff137431 */ /* 0x000fe400000001ff */
[----:B------:R-:W-:Y:S01]  /*8e70*/  IMAD.MOV.U32 R3, RZ, RZ, RZ ;  /* 0x000000ffff037224 */ /* 0x000fe200078e00ff */
[----:B------:R-:W-:-:S05]  /*8e80*/  MOV R18, 0x4ad4b81f ;  /* 0x4ad4b81f00127802 */ /* 0x000fca0000000f00 */
[----:B------:R-:W-:Y:S05]  /*8e90*/  BRA.U !UP0, `(.L_x_87) ;  /* 0x0000000d08cc7547 */ /* 0x000fea000b800000 */
[----:B------:R-:W0:Y:S01]  /*8ea0*/  LDC R3, c[0x0][0x408] ;  /* 0x00010200ff037b82 */ /* 0x000e220000000800 */
[----:B------:R-:W-:Y:S01]  /*8eb0*/  MOV R4, RZ ;  /* 0x000000ff00047202 */ /* 0x000fe20000000f00 */
[----:B------:R-:W-:Y:S01]  /*8ec0*/  IMAD.MOV.U32 R18, RZ, RZ, 0x4ad4b81f ;  /* 0x4ad4b81fff127424 */ /* 0x000fe200078e00ff */
[----:B------:R-:W-:-:S05]  /*8ed0*/  MOV R19, 0x358dee7a ;  /* 0x358dee7a00137802 */ /* 0x000fca0000000f00 */
[----:B------:R-:W1:Y:S08]  /*8ee0*/  LDC.64 R22, c[0x0][0x3a8] ;  /* 0x0000ea00ff167b82 */ /* 0x000e700000000a00 */
[----:B------:R-:W2:Y:S02]  /*8ef0*/  LDC.64 R20, c[0x0][0x3f8] ;  /* 0x0000fe00ff147b82 */ /* 0x000ea40000000a00 */
.L_x_96:
[----:B0-----:R-:W-:-:S04]  /*8f00*/  IMAD R25, R4, R3, R2 ;  /* 0x0000000304197224 */ /* 0x001fc800078e0202 */
[----:B-1----:R-:W-:-:S05]  /*8f10*/  IMAD.WIDE R26, R25, 0x8, R22 ;  /* 0x00000008191a7825 */ /* 0x002fca00078e0216 */
[----:B------:R-:W3:Y:S01]  /*8f20*/  LDG.E.64 R6, desc[UR10][R26.64] ;  /* 0x0000000a1a067981 */ /* 0x000ee2000c1e1b00 */
[----:B--2---:R-:W-:-:S05]  /*8f30*/  IMAD.WIDE R24, R25, 0x8, R20 ;  /* 0x0000000819187825 */ /* 0x004fca00078e0214 */
[----:B------:R-:W2:Y:S01]  /*8f40*/  LDG.E.64 R8, desc[UR10][R24.64] ;  /* 0x0000000a18087981 */ /* 0x000ea2000c1e1b00 */
[----:B------:R-:W-:Y:S01]  /*8f50*/  HFMA2 R15, -RZ, RZ, 1.8125, 806.5 ;  /* 0x3f40624dff0f7431 */ /* 0x000fe200000001ff */
[----:B------:R-:W-:Y:S01]  /*8f60*/  MOV R14, 0xd2f1a9fc ;  /* 0xd2f1a9fc000e7802 */ /* 0x000fe20000000f00 */
[----:B------:R-:W-:Y:S01]  /*8f70*/  VIADD R4, R4, 0x8 ;  /* 0x0000000804047836 */ /* 0x000fe20000000000 */
[----:B----4-:R-:W-:-:S04]  /*8f80*/  MOV R10, 0x1 ;  /* 0x00000001000a7802 */ /* 0x010fc80000000f00 */
[----:B------:R-:W-:Y:S01]  /*8f90*/  ISETP.NE.AND P2, PT, R4, UR6, PT ;  /* 0x0000000604007c0c */ /* 0x000fe2000bf45270 */
[----:B---3--:R-:W-:-:S06]  /*8fa0*/  DMUL R14, R6, R14 ;  /* 0x0000000e060e7228 */ /* 0x008fcc0000000000 */
[----:B------:R-:W0:Y:S01]  /*8fb0*/  MUFU.RCP64H R11, R15 ;  /* 0x0000000f000b7308 */ /* 0x000e220000001800 */
[----:B--2---:R-:W-:Y:S02]  /*8fc0*/  DADD R8, R6, -R8 ;  /* 0x0000000006087229 */ /* 0x004fe40000000808 */
[----:B0-----:R-:W-:-:S08]  /*8fd0*/  DFMA R12, -R14, R10, 1 ;  /* 0x3ff000000e0c742b */ /* 0x001fd0000000010a */
[----:B------:R-:W-:-:S08]  /*8fe0*/  DFMA R12, R12, R12, R12 ;  /* 0x0000000c0c0c722b */ /* 0x000fd0000000000c */
[----:B------:R-:W-:-:S08]  /*8ff0*/  DFMA R12, R10, R12, R10 ;  /* 0x0000000c0a0c722b */ /* 0x000fd0000000000a */
[----:B------:R-:W-:-:S08]  /*9000*/  DFMA R10, -R14, R12, 1 ;  /* 0x3ff000000e0a742b */ /* 0x000fd0000000010c */
[----:B------:R-:W-:Y:S02]  /*9010*/  DFMA R10, R12, R10, R12 ;  /* 0x0000000a0c0a722b */ /* 0x000fe4000000000c */
[----:B------:R-:W-:-:S06]  /*9020*/  DADD R12, -RZ, |R8| ;  /* 0x00000000ff0c7229 */ /* 0x000fcc0000000508 */
[----:B------:R-:W-:-:S04]  /*9030*/  DMUL R40, |R8|, R10 ;  /* 0x0000000a08287228 */ /* 0x000fc80000000200 */
[----:B------:R-:W-:-:S04]  /*9040*/  FSETP.GEU.AND P3, PT, |R13|, 6.5827683646048100446e-37, PT ;  /* 0x036000000d00780b */ /* 0x000fc80003f6e200 */
[----:B------:R-:W-:-:S08]  /*9050*/  DFMA R6, -R14, R40, |R8| ;  /* 0x000000280e06722b */ /* 0x000fd00000000508 */
[----:B------:R-:W-:-:S10]  /*9060*/  DFMA R40, R10, R6, R40 ;  /* 0x000000060a28722b */ /* 0x000fd40000000028 */
[----:B------:R-:W-:-:S05]  /*9070*/  FFMA R0, RZ, R15, R41 ;  /* 0x0000000fff007223 */ /* 0x000fca0000000029 */
[----:B------:R-:W-:-:S13]  /*9080*/  FSETP.GT.AND P0, PT, |R0|, 1.469367938527859385e-39, PT ;  /* 0x001000000000780b */ /* 0x000fda0003f04200 */
[----:B------:R-:W-:Y:S05]  /*9090*/  @P0 BRA P3, `(.L_x_88) ;  /* 0x0000000000080947 */ /* 0x000fea0001800000 */
[----:B------:R-:W-:-:S07]  /*90a0*/  MOV R0, 0x90c0 ;  /* 0x000090c000007802 */ /* 0x000fce0000000f00 */
[----:B-----5:R-:W-:Y:S05]  /*90b0*/  CALL.REL.NOINC `($__internal_1_$__cuda_sm20_div_rn_f64_full) ;  /* 0x0000002400f07944 */ /* 0x020fea0003c00000 */
.L_x_88:
[----:B------:R-:W-:-:S05]  /*90c0*/  IMAD.WIDE R26, R3, 0x8, R26 ;  /* 0x00000008031a7825 */ /* 0x000fca00078e021a */
[----:B------:R-:W2:Y:S01]  /*90d0*/  LDG.E.64 R6, desc[UR10][R26.64] ;  /* 0x0000000a1a067981 */ /* 0x000ea2000c1e1b00 */
[----:B------:R-:W-:-:S05]  /*90e0*/  IMAD.WIDE R24, R3, 0x8, R24 ;  /* 0x0000000803187825 */ /* 0x000fca00078e0218 */
[----:B------:R-:W3:Y:S01]  /*90f0*/  LDG.E.64 R8, desc[UR10][R24.64] ;  /* 0x0000000a18087981 */ /* 0x000ee2000c1e1b00 */
[----:B------:R-:W-:Y:S01]  /*9100*/  MOV R14, 0xd2f1a9fc ;  /* 0xd2f1a9fc000e7802 */ /* 0x000fe20000000f00 */
[----:B------:R-:W-:Y:S01]  /*9110*/  DSETP.GT.AND P0, PT, R40, R18, PT ;  /* 0x000000122800722a */ /* 0x000fe20003f04000 */
[----:B------:R-:W-:Y:S02]  /*9120*/  MOV R15, 0x3f40624d ;  /* 0x3f40624d000f7802 */ /* 0x000fe40000000f00 */
[----:B------:R-:W-:-:S03]  /*9130*/  MOV R10, 0x1 ;  /* 0x00000001000a7802 */ /* 0x000fc60000000f00 */
[----:B------:R-:W-:Y:S02]  /*9140*/  FSEL R18, R40, R18, P0 ;  /* 0x0000001228127208 */ /* 0x000fe40000000000 */
[----:B------:R-:W-:Y:S01]  /*9150*/  FSEL R19, R41, R19, P0 ;  /* 0x0000001329137208 */ /* 0x000fe20000000000 */
[----:B--2---:R-:W-:-:S06]  /*9160*/  DMUL R14, R6, R14 ;  /* 0x0000000e060e7228 */ /* 0x004fcc0000000000 */
[----:B------:R-:W0:Y:S01]  /*9170*/  MUFU.RCP64H R11, R15 ;  /* 0x0000000f000b7308 */ /* 0x000e220000001800 */
[----:B---3--:R-:W-:Y:S02]  /*9180*/  DADD R16, R6, -R8 ;  /* 0x0000000006107229 */ /* 0x008fe40000000808 */
        /* <DEDUP_REMOVED lines=15> */
[----:B------:R-:W-:Y:S01]  /*9280*/  MOV R6, R40 ;  /* 0x0000002800067202 */ /* 0x000fe20000000f00 */
[----:B------:R-:W-:-:S07]  /*9290*/  IMAD.MOV.U32 R7, RZ, RZ, R41 ;  /* 0x000000ffff077224 */ /* 0x000fce00078e0029 */
.L_x_89:
        /* <DEDUP_REMOVED lines=17> */
[----:B------:R-:W-:-:S08]  /*93b0*/  DFMA R12, R16, R12, R16 ;  /* 0x0000000c100c722b */ /* 0x000fd00000000010 */
[----:B------:R-:W-:-:S08]  /*93c0*/  DMUL R40, |R10|, R12 ;  /* 0x0000000c0a287228 */ /* 0x000fd00000000200 */
[----:B------:R-:W-:-:S08]  /*93d0*/  DFMA R8, -R14, R40, |R10| ;  /* 0x000000280e08722b */ /* 0x000fd0000000050a */
[----:B------:R-:W-:Y:S02]  /*93e0*/  DFMA R40, R12, R8, R40 ;  /* 0x000000080c28722b */ /* 0x000fe40000000028 */
[----:B------:R-:W-:-:S08]  /*93f0*/  DADD R12, -RZ, |R10| ;  /* 0x00000000ff0c7229 */ /* 0x000fd0000000050a */
[----:B------:R-:W-:Y:S02]  /*9400*/  FFMA R0, RZ, R15, R41 ;  /* 0x0000000fff007223 */ /* 0x000fe40000000029 */
[----:B------:R-:W-:-:S03]  /*9410*/  FSETP.GEU.AND P4, PT, |R13|, 6.5827683646048100446e-37, PT ;  /* 0x036000000d00780b */ /* 0x000fc60003f8e200 */
[----:B------:R-:W-:-:S13]  /*9420*/  FSETP.GT.AND P3, PT, |R0|, 1.469367938527859385e-39, PT ;  /* 0x001000000000780b */ /* 0x000fda0003f64200 */
[----:B------:R-:W-:Y:S05]  /*9430*/  @P3 BRA P4, `(.L_x_90) ;  /* 0x0000000000083947 */ /* 0x000fea0002000000 */
[----:B------:R-:W-:-:S07]  /*9440*/  MOV R0, 0x9460 ;  /* 0x0000946000007802 */ /* 0x000fce0000000f00 */
[----:B-----5:R-:W-:Y:S05]  /*9450*/  CALL.REL.NOINC `($__internal_1_$__cuda_sm20_div_rn_f64_full) ;  /* 0x0000002400087944 */ /* 0x020fea0003c00000 */
.L_x_90:
[----:B------:R-:W-:-:S05]  /*9460*/  IMAD.WIDE R26, R3, 0x8, R26 ;  /* 0x00000008031a7825 */ /* 0x000fca00078e021a */
[----:B------:R-:W2:Y:S01]  /*9470*/  LDG.E.64 R6, desc[UR10][R26.64] ;  /* 0x0000000a1a067981 */ /* 0x000ea2000c1e1b00 */
[----:B------:R-:W-:-:S05]  /*9480*/  IMAD.WIDE R24, R3, 0x8, R24 ;  /* 0x0000000803187825 */ /* 0x000fca00078e0218 */
[----:B------:R-:W3:Y:S01]  /*9490*/  LDG.E.64 R8, desc[UR10][R24.64] ;  /* 0x0000000a18087981 */ /* 0x000ee2000c1e1b00 */
[----:B------:R-:W-:Y:S01]  /*94a0*/  MOV R14, 0xd2f1a9fc ;  /* 0xd2f1a9fc000e7802 */ /* 0x000fe20000000f00 */
[----:B------:R-:W-:Y:S01]  /*94b0*/  IMAD.MOV.U32 R15, RZ, RZ, 0x3f40624d ;  /* 0x3f40624dff0f7424 */ /* 0x000fe200078e00ff */
[----:B------:R-:W-:Y:S01]  /*94c0*/  MOV R10, 0x1 ;  /* 0x00000001000a7802 */ /* 0x000fe20000000f00 */
[----:B------:R-:W-:-:S06]  /*94d0*/  DSETP.GT.AND P0, PT, R40, R18, PT ;  /* 0x000000122800722a */ /* 0x000fcc0003f04000 */
        /* <DEDUP_REMOVED lines=20> */
[----:B------:R-:W-:Y:S02]  /*9620*/  MOV R6, R40 ;  /* 0x0000002800067202 */ /* 0x000fe40000000f00 */
[----:B------:R-:W-:-:S07]  /*9630*/  MOV R7, R41 ;  /* 0x0000002900077202 */ /* 0x000fce0000000f00 */
.L_x_91:
        /* <DEDUP_REMOVED lines=28> */
.L_x_92:
        /* <DEDUP_REMOVED lines=28> */
[----:B------:R-:W-:Y:S01]  /*99c0*/  IMAD.MOV.U32 R6, RZ, RZ, R40 ;  /* 0x000000ffff067224 */ /* 0x000fe200078e0028 */
[----:B------:R-:W-:-:S07]  /*99d0*/  MOV R7, R41 ;  /* 0x0000002900077202 */ /* 0x000fce0000000f00 */
.L_x_93:
        /* <DEDUP_REMOVED lines=28> */
.L_x_94:
[----:B------:R-:W-:-:S06]  /*9ba0*/  IMAD.WIDE R26, R3, 0x8, R26 ;  /* 0x00000008031a7825 */ /* 0x000fcc00078e021a */
[----:B------:R-:W2:Y:S01]  /*9bb0*/  LDG.E.64 R26, desc[UR10][R26.64] ;  /* 0x0000000a1a1a7981 */ /* 0x000ea2000c1e1b00 */
[----:B------:R-:W-:-:S06]  /*9bc0*/  IMAD.WIDE R24, R3, 0x8, R24 ;  /* 0x0000000803187825 */ /* 0x000fcc00078e0218 */
[----:B------:R-:W3:Y:S01]  /*9bd0*/  LDG.E.64 R24, desc[UR10][R24.64] ;  /* 0x0000000a18187981 */ /* 0x000ee2000c1e1b00 */
[----:B------:R-:W-:Y:S01]  /*9be0*/  IMAD.MOV.U32 R14, RZ, RZ, -0x2d0e5604 ;  /* 0xd2f1a9fcff0e7424 */ /* 0x000fe200078e00ff */
[----:B------:R-:W-:Y:S01]  /*9bf0*/  MOV R15, 0x3f40624d ;  /* 0x3f40624d000f7802 */ /* 0x000fe20000000f00 */
[----:B------:R-:W-:Y:S01]  /*9c00*/  DSETP.GT.AND P0, PT, R40, R18, PT ;  /* 0x000000122800722a */ /* 0x000fe20003f04000 */
[----:B------:R-:W-:-:S05]  /*9c10*/  MOV R6, 0x1 ;  /* 0x0000000100067802 */ /* 0x000fca0000000f00 */
        /* <DEDUP_REMOVED lines=11> */
[--C-:B------:R-:W-:Y:S02]  /*9cd0*/  DFMA R10, -R14, R8, |R12|.reuse ;  /* 0x000000080e0a722b */ /* 0x100fe4000000050c */
[----:B------:R-:W-:-:S06]  /*9ce0*/  DADD R12, -RZ, |R12| ;  /* 0x00000000ff0c7229 */ /* 0x000fcc000000050c */
[----:B------:R-:W-:-:S04]  /*9cf0*/  DFMA R6, R6, R10, R8 ;  /* 0x0000000a0606722b */ /* 0x000fc80000000008 */
[----:B------:R-:W-:-:S06]  /*9d00*/  FSETP.GEU.AND P4, PT, |R13|, 6.5827683646048100446e-37, PT ;  /* 0x036000000d00780b */ /* 0x000fcc0003f8e200 */
[----:B------:R-:W-:-:S05]  /*9d10*/  FFMA R0, RZ, R15, R7 ;  /* 0x0000000fff007223 */ /* 0x000fca0000000007 */
[----:B------:R-:W-:-:S13]  /*9d20*/  FSETP.GT.AND P3, PT, |R0|, 1.469367938527859385e-39, PT ;  /* 0x001000000000780b */ /* 0x000fda0003f64200 */
[----:B------:R-:W-:Y:S05]  /*9d30*/  @P3 BRA P4, `(.L_x_95) ;  /* 0x0000000000103947 */ /* 0x000fea0002000000 */
[----:B------:R-:W-:-:S07]  /*9d40*/  MOV R0, 0x9d60 ;  /* 0x00009d6000007802 */ /* 0x000fce0000000f00 */
[----:B-----5:R-:W-:Y:S05]  /*9d50*/  CALL.REL.NOINC `($__internal_1_$__cuda_sm20_div_rn_f64_full) ;  /* 0x0000001800c87944 */ /* 0x020fea0003c00000 */
[----:B------:R-:W-:Y:S02]  /*9d60*/  MOV R6, R40 ;  /* 0x0000002800067202 */ /* 0x000fe40000000f00 */
[----:B------:R-:W-:-:S07]  /*9d70*/  MOV R7, R41 ;  /* 0x0000002900077202 */ /* 0x000fce0000000f00 */
.L_x_95:
[----:B------:R-:W-:-:S06]  /*9d80*/  DSETP.GT.AND P0, PT, R6, R18, PT ;  /* 0x000000120600722a */ /* 0x000fcc0003f04000 */
[----:B------:R-:W-:Y:S02]  /*9d90*/  FSEL R18, R6, R18, P0 ;  /* 0x0000001206127208 */ /* 0x000fe40000000000 */
[----:B------:R-:W-:Y:S01]  /*9da0*/  FSEL R19, R7, R19, P0 ;  /* 0x0000001307137208 */ /* 0x000fe20000000000 */
[----:B------:R-:W-:Y:S06]  /*9db0*/  @P2 BRA `(.L_x_96) ;  /* 0xfffffff000502947 */ /* 0x000fec000383ffff */
[----:B------:R-:W-:-:S07]  /*9dc0*/  IMAD.U32 R3, RZ, RZ, UR6 ;  /* 0x00000006ff037e24 */ /* 0x000fce000f8e00ff */
.L_x_87:
[----:B------:R-:W-:-:S13]  /*9dd0*/  ISETP.NE.AND P0, PT, RZ, UR13, PT ;  /* 0x0000000dff007c0c */ /* 0x000fda000bf05270 */
[----:B------:R-:W-:Y:S05]  /*9de0*/  @!P0 BRA `(.L_x_86) ;  /* 0x0000000c00948947 */ /* 0x000fea0003800000 */
[----:B------:R-:W-:-:S04]  /*9df0*/  UIADD3 UR4, UPT, UPT, UR13, -0x1, URZ ;  /* 0xffffffff0d047890 */ /* 0x000fc8000fffe0ff */
[----:B------:R-:W-:-:S09]  /*9e00*/  UISETP.GE.U32.AND UP0, UPT, UR4, 0x3, UPT ;  /* 0x000000030400788c */ /* 0x000fd2000bf06070 */
[----:B------:R-:W-:Y:S05]  /*9e10*/  BRA.U !UP0, `(.L_x_97) ;  /* 0x0000000508f07547 */ /* 0x000fea000b800000 */
[----:B------:R-:W0:Y:S08]  /*9e20*/  LDC R9, c[0x0][0x408] ;  /* 0x00010200ff097b82 */ /* 0x000e300000000800 */
[----:B------:R-:W1:Y:S08]  /*9e30*/  LDC.64 R20, c[0x0][0x3a8] ;  /* 0x0000ea00ff147b82 */ /* 0x000e700000000a00 */
[----:B------:R-:W2:Y:S01]  /*9e40*/  LDC.64 R4, c[0x0][0x3f8] ;  /* 0x0000fe00ff047b82 */ /* 0x000ea20000000a00 */
[----:B0-----:R-:W-:-:S04]  /*9e50*/  IMAD R9, R3, R9, R2 ;  /* 0x0000000903097224 */ /* 0x001fc800078e0202 */
[----:B-1----:R-:W-:-:S05]  /*9e60*/  IMAD.WIDE R20, R9, 0x8, R20 ;  /* 0x0000000809147825 */ /* 0x002fca00078e0214 */
[----:B------:R-:W3:Y:S01]  /*9e70*/  LDG.E.64 R6, desc[UR10][R20.64] ;  /* 0x0000000a14067981 */ /* 0x000ee2000c1e1b00 */
[----:B--2---:R-:W-:-:S05]  /*9e80*/  IMAD.WIDE R4, R9, 0x8, R4 ;  /* 0x0000000809047825 */ /* 0x004fca00078e0204 */
[----:B------:R-:W2:Y:S01]  /*9e90*/  LDG.E.64 R8, desc[UR10][R4.64] ;  /* 0x0000000a04087981 */ /* 0x000ea2000c1e1b00 */
[----:B------:R-:W-:Y:S01]  /*9ea0*/  HFMA2 R15, -RZ, RZ, 1.8125, 806.5 ;  /* 0x3f40624dff0f7431 */ /* 0x000fe200000001ff */
[----:B------:R-:W-:Y:S02]  /*9eb0*/  MOV R14, 0xd2f1a9fc ;  /* 0xd2f1a9fc000e7802 */ /* 0x000fe40000000f00 */
[----:B----4-:R-:W-:-:S04]  /*9ec0*/  MOV R10, 0x1 ;  /* 0x00000001000a7802 */ /* 0x010fc80000000f00 */
        /* <DEDUP_REMOVED lines=18> */
.L_x_98:
[----:B------:R-:W0:Y:S02]  /*9ff0*/  LDC R9, c[0x0][0x408] ;  /* 0x00010200ff097b82 */ /* 0x000e240000000800 */
[----:B0-----:R-:W-:-:S05]  /*a000*/  IMAD.WIDE R20, R9, 0x8, R20 ;  /* 0x0000000809147825 */ /* 0x001fca00078e0214 */
        /* <DEDUP_REMOVED lines=29> */
.L_x_99:
        /* <DEDUP_REMOVED lines=29> */
.L_x_100:
[----:B------:R-:W0:Y:S02]  /*a3b0*/  LDC R7, c[0x0][0x408] ;  /* 0x00010200ff077b82 */ /* 0x000e240000000800 */
[----:B0-----:R-:W-:-:S06]  /*a3c0*/  IMAD.WIDE R20, R7, 0x8, R20 ;  /* 0x0000000807147825 */ /* 0x001fcc00078e0214 */
[----:B------:R-:W2:Y:S01]  /*a3d0*/  LDG.E.64 R20, desc[UR10][R20.64] ;  /* 0x0000000a14147981 */ /* 0x000ea2000c1e1b00 */
[----:B------:R-:W-:-:S06]  /*a3e0*/  IMAD.WIDE R4, R7, 0x8, R4 ;  /* 0x0000000807047825 */ /* 0x000fcc00078e0204 */
[----:B------:R-:W3:Y:S01]  /*a3f0*/  LDG.E.64 R4, desc[UR10][R4.64] ;  /* 0x0000000a04047981 */ /* 0x000ee2000c1e1b00 */
[----:B------:R-:W-:Y:S01]  /*a400*/  MOV R14, 0xd2f1a9fc ;  /* 0xd2f1a9fc000e7802 */ /* 0x000fe20000000f00 */
[----:B------:R-:W-:Y:S01]  /*a410*/  DSETP.GT.AND P0, PT, R40, R18, PT ;  /* 0x000000122800722a */ /* 0x000fe20003f04000 */
[----:B------:R-:W-:Y:S02]  /*a420*/  MOV R15, 0x3f40624d ;  /* 0x3f40624d000f7802 */ /* 0x000fe40000000f00 */
[----:B------:R-:W-:-:S04]  /*a430*/  MOV R6, 0x1 ;  /* 0x0000000100067802 */ /* 0x000fc80000000f00 */
        /* <DEDUP_REMOVED lines=11> */
[----:B------:R-:W-:Y:S01]  /*a4f0*/  DFMA R6, R6, R8, R4 ;  /* 0x000000080606722b */ /* 0x000fe20000000004 */
[----:B------:R-:W-:-:S03]  /*a500*/  FSEL R4, R40, R18, P0 ;  /* 0x0000001228047208 */ /* 0x000fc60000000000 */
[----:B------:R-:W-:Y:S02]  /*a510*/  FSETP.GEU.AND P3, PT, |R13|, 6.5827683646048100446e-37, PT ;  /* 0x036000000d00780b */ /* 0x000fe40003f6e200 */
[----:B------:R-:W-:-:S04]  /*a520*/  FSEL R5, R41, R19, P0 ;  /* 0x0000001329057208 */ /* 0x000fc80000000000 */
[----:B------:R-:W-:-:S05]  /*a530*/  FFMA R0, RZ, R15, R7 ;  /* 0x0000000fff007223 */ /* 0x000fca0000000007 */
[----:B------:R-:W-:-:S13]  /*a540*/  FSETP.GT.AND P2, PT, |R0|, 1.469367938527859385e-39, PT ;  /* 0x001000000000780b */ /* 0x000fda0003f44200 */
[----:B------:R-:W-:Y:S05]  /*a550*/  @P2 BRA P3, `(.L_x_101) ;  /* 0x0000000000102947 */ /* 0x000fea0001800000 */
[----:B------:R-:W-:-:S07]  /*a560*/  MOV R0, 0xa580 ;  /* 0x0000a58000007802 */ /* 0x000fce0000000f00 */
[----:B-----5:R-:W-:Y:S05]  /*a570*/  CALL.REL.NOINC `($__internal_1_$__cuda_sm20_div_rn_f64_full) ;  /* 0x0000001000c07944 */ /* 0x020fea0003c00000 */
[----:B------:R-:W-:Y:S01]  /*a580*/  IMAD.MOV.U32 R6, RZ, RZ, R40 ;  /* 0x000000ffff067224 */ /* 0x000fe200078e0028 */
[----:B------:R-:W-:-:S07]  /*a590*/  MOV R7, R41 ;  /* 0x0000002900077202 */ /* 0x000fce0000000f00 */
.L_x_101:
[----:B------:R-:W-:Y:S01]  /*a5a0*/  DSETP.GT.AND P0, PT, R6, R4, PT ;  /* 0x000000040600722a */ /* 0x000fe20003f04000 */
[----:B------:R-:W-:-:S05]  /*a5b0*/  IADD3 R3, PT, PT, R3, 0x4, RZ ;  /* 0x0000000403037810 */ /* 0x000fca0007ffe0ff */
[----:B------:R-:W-:Y:S02]  /*a5c0*/  FSEL R18, R6, R4, P0 ;  /* 0x0000000406127208 */ /* 0x000fe40000000000 */
[----:B------:R-:W-:-:S07]  /*a5d0*/  FSEL R19, R7, R5, P0 ;  /* 0x0000000507137208 */ /* 0x000fce0000000000 */
.L_x_97:
[----:B------:R-:W-:-:S13]  /*a5e0*/  ISETP.NE.AND P0, PT, RZ, UR12, PT ;  /* 0x0000000cff007c0c */ /* 0x000fda000bf05270 */
[----:B------:R-:W-:Y:S05]  /*a5f0*/  @!P0 BRA `(.L_x_86) ;  /* 0x0000000400908947 */ /* 0x000fea0003800000 */
[----:B------:R-:W-:-:S09]  /*a600*/  UISETP.NE.AND UP0, UPT, UR12, 0x1, UPT ;  /* 0x000000010c00788c */ /* 0x000fd2000bf05270 */
        /* <DEDUP_REMOVED lines=10> */
[----:B------:R-:W-:Y:S01]  /*a6b0*/  MOV R14, 0xd2f1a9fc ;  /* 0xd2f1a9fc000e7802 */ /* 0x000fe20000000f00 */
[----:B----4-:R-:W-:-:S05]  /*a6c0*/  IMAD.MOV.U32 R10, RZ, RZ, 0x1 ;  /* 0x00000001ff0a7424 */ /* 0x010fca00078e00ff */
        /* <DEDUP_REMOVED lines=18> */
.L_x_103:
        /* <DEDUP_REMOVED lines=29> */
[----:B------:R-:W-:Y:S01]  /*a9c0*/  MOV R6, R40 ;  /* 0x0000002800067202 */ /* 0x000fe20000000f00 */
[----:B------:R-:W-:-:S07]  /*a9d0*/  IMAD.MOV.U32 R7, RZ, RZ, R41 ;  /* 0x000000ffff077224 */ /* 0x000fce00078e0029 */
.L_x_104:
[----:B------:R-:W-:Y:S01]  /*a9e0*/  DSETP.GT.AND P0, PT, R6, R4, PT ;  /* 0x000000040600722a */ /* 0x000fe20003f04000 */
[----:B------:R-:W-:-:S05]  /*a9f0*/  IADD3 R3, PT, PT, R3, 0x2, RZ ;  /* 0x0000000203037810 */ /* 0x000fca0007ffe0ff */
[----:B------:R-:W-:Y:S02]  /*aa00*/  FSEL R18, R6, R4, P0 ;  /* 0x0000000406127208 */ /* 0x000fe40000000000 */
[----:B------:R-:W-:-:S07]  /*aa10*/  FSEL R19, R7, R5, P0 ;  /* 0x0000000507137208 */ /* 0x000fce0000000000 */
.L_x_102:
[----:B------:R-:W-:-:S13]  /*aa20*/  ISETP.NE.AND P0, PT, RZ, UR15, PT ;  /* 0x0000000fff007c0c */ /* 0x000fda000bf05270 */
[----:B------:R-:W-:Y:S05]  /*aa30*/  @!P0 BRA `(.L_x_86) ;  /* 0x0000000000808947 */ /* 0x000fea0003800000 */
[----:B------:R-:W0:Y:S08]  /*aa40*/  LDC R0, c[0x0][0x408] ;  /* 0x00010200ff007b82 */ /* 0x000e300000000800 */
[----:B------:R-:W1:Y:S08]  /*aa50*/  LDC.64 R4, c[0x0][0x3a8] ;  /* 0x0000ea00ff047b82 */ /* 0x000e700000000a00 */
[----:B------:R-:W2:Y:S01]  /*aa60*/  LDC.64 R6, c[0x0][0x3f8] ;  /* 0x0000fe00ff067b82 */ /* 0x000ea20000000a00 */
[----:B0-----:R-:W-:-:S04]  /*aa70*/  IMAD R3, R3, R0, R2 ;  /* 0x0000000003037224 */ /* 0x001fc800078e0202 */
[----:B-1----:R-:W-:-:S06]  /*aa80*/  IMAD.WIDE R4, R3, 0x8, R4 ;  /* 0x0000000803047825 */ /* 0x002fcc00078e0204 */
[----:B------:R-:W3:Y:S01]  /*aa90*/  LDG.E.64 R4, desc[UR10][R4.64] ;  /* 0x0000000a04047981 */ /* 0x000ee2000c1e1b00 */
[----:B--2---:R-:W-:-:S06]  /*aaa0*/  IMAD.WIDE R6, R3, 0x8, R6 ;  /* 0x0000000803067825 */ /* 0x004fcc00078e0206 */
[----:B------:R-:W4:Y:S01]  /*aab0*/  LDG.E.64 R6, desc[UR10][R6.64] ;  /* 0x0000000a06067981 */ /* 0x000f22000c1e1b00 */
[----:B------:R-:W-:Y:S01]  /*aac0*/  HFMA2 R15, -RZ, RZ, 1.8125, 806.5 ;  /* 0x3f40624dff0f7431 */ /* 0x000fe200000001ff */
[----:B------:R-:W-:Y:S02]  /*aad0*/  MOV R14, 0xd2f1a9fc ;  /* 0xd2f1a9fc000e7802 */ /* 0x000fe40000000f00 */
[----:B------:R-:W-:-:S04]  /*aae0*/  MOV R8, 0x1 ;  /* 0x0000000100087802 */ /* 0x000fc80000000f00 */
[----:B---3--:R-:W-:-:S06]  /*aaf0*/  DMUL R14, R4, R14 ;  /* 0x0000000e040e7228 */ /* 0x008fcc0000000000 */
[----:B------:R-:W0:Y:S01]  /*ab00*/  MUFU.RCP64H R9, R15 ;  /* 0x0000000f00097308 */ /* 0x000e220000001800 */
[----:B----4-:R-:W-:Y:S02]  /*ab10*/  DADD R12, R4, -R6 ;  /* 0x00000000040c7229 */ /* 0x010fe40000000806 */
        /* <DEDUP_REMOVED lines=15> */
.L_x_105:
[----:B------:R-:W-:-:S06]  /*ac10*/  DSETP.GT.AND P0, PT, R40, R18, PT ;  /* 0x000000122800722a */ /* 0x000fcc0003f04000 */
[----:B------:R-:W-:Y:S02]  /*ac20*/  FSEL R18, R40, R18, P0 ;  /* 0x0000001228127208 */ /* 0x000fe40000000000 */
[----:B------:R-:W-:-:S07]  /*ac30*/  FSEL R19, R41, R19, P0 ;  /* 0x0000001329137208 */ /* 0x000fce0000000000 */
.L_x_86:
[----:B------:R-:W-:Y:S01]  /*ac40*/  DSETP.GTU.AND P0, PT, R18, RZ, PT ;  /* 0x000000ff1200722a */ /* 0x000fe20003f0c000 */
[----:B-----5:R-:W-:Y:S01]  /*ac50*/  IMAD.MOV.U32 R4, RZ, RZ, R34 ;  /* 0x000000ffff047224 */ /* 0x020fe200078e0022 */
[----:B------:R-:W-:-:S12]  /*ac60*/  MOV R5, R35 ;  /* 0x0000002300057202 */ /* 0x000fd80000000f00 */
[----:B------:R-:W-:Y:S05]  /*ac70*/  @!P0 BRA `(.L_x_106) ;  /* 0x0000000400488947 */ /* 0x000fea0003800000 */
[----:B------:R-:W0:Y:S01]  /*ac80*/  MUFU.RCP64H R5, R19 ;  /* 0x0000001300057308 */ /* 0x000e220000001800 */
[----:B------:R-:W-:-:S06]  /*ac90*/  MOV R4, 0x1 ;  /* 0x0000000100047802 */ /* 0x000fcc0000000f00 */
[----:B0-----:R-:W-:-:S08]  /*aca0*/  DFMA R6, R4, -R18, 1 ;  /* 0x3ff000000406742b */ /* 0x001fd00000000812 */
[----:B------:R-:W-:-:S08]  /*acb0*/  DFMA R6, R6, R6, R6 ;  /* 0x000000060606722b */ /* 0x000fd00000000006 */
[----:B------:R-:W-:Y:S02]  /*acc0*/  DFMA R6, R4, R6, R4 ;  /* 0x000000060406722b */ /* 0x000fe40000000004 */
[----:B------:R-:W-:-:S06]  /*acd0*/  DFMA R4, R18, R18, -R18 ;  /* 0x000000121204722b */ /* 0x000fcc0000000812 */
[----:B------:R-:W-:Y:S02]  /*ace0*/  DFMA R8, R6, -R18, 1 ;  /* 0x3ff000000608742b */ /* 0x000fe40000000812 */
[----:B----4-:R-:W-:-:S06]  /*acf0*/  DMUL R12, R4, 0.5 ;  /* 0x3fe00000040c7828 */ /* 0x010fcc0000000000 */
[----:B------:R-:W-:-:S04]  /*ad00*/  DFMA R8, R6, R8, R6 ;  /* 0x000000080608722b */ /* 0x000fc80000000006 */
[----:B------:R-:W-:-:S04]  /*ad10*/  FSETP.GEU.AND P2, PT, |R13|, 6.5827683646048100446e-37, PT ;  /* 0x036000000d00780b */ /* 0x000fc80003f4e200 */
[----:B------:R-:W-:-:S08]  /*ad20*/  DMUL R40, R12, R8 ;  /* 0x000000080c287228 */ /* 0x000fd00000000000 */
[----:B------:R-:W-:-:S08]  /*ad30*/  DFMA R4, R40, -R18, R12 ;  /* 0x800000122804722b */ /* 0x000fd0000000000c */
        /* <DEDUP_REMOVED lines=8> */
.L_x_107:
[----:B------:R-:W-:Y:S01]  /*adc0*/  DADD R4, -R40, R18 ;  /* 0x0000000028047229 */ /* 0x000fe20000000112 */
[----:B------:R-:W-:-:S05]  /*add0*/  IMAD.MOV.U32 R6, RZ, RZ, 0x1 ;  /* 0x00000001ff067424 */ /* 0x000fca00078e00ff */
[----:B------:R-:W0:Y:S02]  /*ade0*/  MUFU.RCP64H R7, R5 ;  /* 0x0000000500077308 */ /* 0x000e240000001800 */
[----:B0-----:R-:W-:-:S08]  /*adf0*/  DFMA R8, -R4, R6, 1 ;  /* 0x3ff000000408742b */ /* 0x001fd00000000106 */
[----:B------:R-:W-:-:S08]  /*ae00*/  DFMA R8, R8, R8, R8 ;  /* 0x000000080808722b */ /* 0x000fd00000000008 */
[----:B------:R-:W-:Y:S02]  /*ae10*/  DFMA R8, R6, R8, R6 ;  /* 0x000000080608722b */ /* 0x000fe40000000006 */
[----:B------:R-:W-:-:S06]  /*ae20*/  DFMA R6, R4, R4, -R18 ;  /* 0x000000040406722b */ /* 0x000fcc0000000812 */
[----:B------:R-:W-:Y:S02]  /*ae30*/  DFMA R10, -R4, R8, 1 ;  /* 0x3ff00000040a742b */ /* 0x000fe40000000108 */
[----:B------:R-:W-:-:S06]  /*ae40*/  DMUL R12, R6, 0.5 ;  /* 0x3fe00000060c7828 */ /* 0x000fcc0000000000 */
[----:B------:R-:W-:-:S04]  /*ae50*/  DFMA R10, R8, R10, R8 ;  /* 0x0000000a080a722b */ /* 0x000fc80000000008 */
[----:B------:R-:W-:-:S04]  /*ae60*/  FSETP.GEU.AND P2, PT, |R13|, 6.5827683646048100446e-37, PT ;  /* 0x036000000d00780b */ /* 0x000fc80003f4e200 */
[----:B------:R-:W-:-:S08]  /*ae70*/  DMUL R40, R12, R10 ;  /* 0x0000000a0c287228 */ /* 0x000fd00000000000 */
        /* <DEDUP_REMOVED lines=9> */
.L_x_108:
[----:B------:R-:W-:Y:S01]  /*af10*/  DADD R4, R4, -R40 ;  /* 0x0000000004047229 */ /* 0x000fe20000000828 */
[----:B------:R-:W-:-:S05]  /*af20*/  MOV R6, 0x1 ;  /* 0x0000000100067802 */ /* 0x000fca0000000f00 */
[----:B------:R-:W0:Y:S02]  /*af30*/  MUFU.RCP64H R7, R5 ;  /* 0x0000000500077308 */ /* 0x000e240000001800 */
[----:B------:R-:W-:-:S08]  /*af40*/  DFMA R18, R4, R4, -R18 ;  /* 0x000000040412722b */ /* 0x000fd00000000812 */
[----:B------:R-:W-:Y:S02]  /*af50*/  DMUL R12, R18, 0.5 ;  /* 0x3fe00000120c7828 */ /* 0x000fe40000000000 */
[----:B0-----:R-:W-:-:S08]  /*af60*/  DFMA R8, -R4, R6, 1 ;  /* 0x3ff000000408742b */ /* 0x001fd00000000106 */
        /* <DEDUP_REMOVED lines=15> */
.L_x_109:
[----:B------:R-:W-:-:S06]  /*b060*/  DADD R10, R4, -R40 ;  /* 0x00000000040a7229 */ /* 0x000fcc0000000828 */
        /* <DEDUP_REMOVED lines=14> */
[----:B------:R-:W-:-:S07]  /*b150*/  MOV R9, R7 ;  /* 0x0000000700097202 */ /* 0x000fce0000000f00 */
.L_x_110:
[----:B------:R-:W-:Y:S01]  /*b160*/  IMAD.MOV.U32 R4, RZ, RZ, 0x47ae147b ;  /* 0x47ae147bff047424 */ /* 0x000fe200078e00ff */
[----:B------:R-:W-:-:S06]  /*b170*/  MOV R5, 0x3f747ae1 ;  /* 0x3f747ae100057802 */ /* 0x000fcc0000000f00 */
[----:B------:R-:W-:-:S08]  /*b180*/  DADD R8, R8, R4 ;  /* 0x0000000008087229 */ /* 0x000fd00000000004 */
[----:B------:R-:W-:-:S11]  /*b190*/  DMUL R4, R8, R34 ;  /* 0x0000002208047228 */ /* 0x000fd60000000000 */
.L_x_106:
[----:B------:R-:W-:Y:S05]  /*b1a0*/  @P1 BRA `(.L_x_111) ;  /* 0x00000000006c1947 */ /* 0x000fea0003800000 */
[----:B------:R-:W0:Y:S01]  /*b1b0*/  MUFU.RCP64H R7, R35 ;  /* 0x0000002300077308 */ /* 0x000e220000001800 */
[----:B------:R-:W-:Y:S02]  /*b1c0*/  MOV R6, 0x1 ;  /* 0x0000000100067802 */ /* 0x000fe40000000f00 */
[----:B------:R-:W-:-:S04]  /*b1d0*/  FSETP.GEU.AND P1, PT, |R5|, 6.5827683646048100446e-37, PT ;  /* 0x036000000500780b */ /* 0x000fc80003f2e200 */
[----:B0-----:R-:W-:-:S08]  /*b1e0*/  DFMA R8, R6, -R34, 1 ;  /* 0x3ff000000608742b */ /* 0x001fd00000000822 */
[----:B------:R-:W-:-:S08]  /*b1f0*/  DFMA R8, R8, R8, R8 ;  /* 0x000000080808722b */ /* 0x000fd00000000008 */
[----:B------:R-:W-:-:S08]  /*b200*/  DFMA R8, R6, R8, R6 ;  /* 0x000000080608722b */ /* 0x000fd00000000006 */
[----:B------:R-:W-:-:S08]  /*b210*/  DFMA R6, R8, -R34, 1 ;  /* 0x3ff000000806742b */ /* 0x000fd00000000822 */
[----:B------:R-:W-:-:S08]  /*b220*/  DFMA R6, R8, R6, R8 ;  /* 0x000000060806722b */ /* 0x000fd00000000008 */
[----:B------:R-:W-:-:S08]  /*b230*/  DMUL R40, R6, R4 ;  /* 0x0000000406287228 */ /* 0x000fd00000000000 */
[----:B------:R-:W-:-:S08]  /*b240*/  DFMA R8, R40, -R34, R4 ;  /* 0x800000222808722b */ /* 0x000fd00000000004 */
[----:B------:R-:W-:-:S10]  /*b250*/  DFMA R40, R6, R8, R40 ;  /* 0x000000080628722b */ /* 0x000fd40000000028 */
[----:B------:R-:W-:-:S05]  /*b260*/  FFMA R0, RZ, R35, R41 ;  /* 0x00000023ff007223 */ /* 0x000fca0000000029 */
[----:B------:R-:W-:-:S13]  /*b270*/  FSETP.GT.AND P0, PT, |R0|, 1.469367938527859385e-39, PT ;  /* 0x001000000000780b */ /* 0x000fda0003f04200 */
[----:B------:R-:W-:Y:S05]  /*b280*/  @P0 BRA P1, `(.L_x_112) ;  /* 0x0000000000180947 */ /* 0x000fea0000800000 */
[----:B----4-:R-:W-:Y:S01]  /*b290*/  MOV R12, R4 ;  /* 0x00000004000c7202 */ /* 0x010fe20000000f00 */
[----:B------:R-:W-:Y:S01]  /*b2a0*/  IMAD.MOV.U32 R14, RZ, RZ, R34 ;  /* 0x000000ffff0e7224 */ /* 0x000fe200078e0022 */
[----:B------:R-:W-:Y:S02]  /*b2b0*/  MOV R13, R5 ;  /* 0x00000005000d7202 */ /* 0x000fe40000000f00 */
[----:B------:R-:W-:Y:S02]  /*b2c0*/  MOV R15, R35 ;  /* 0x00000023000f7202 */ /* 0x000fe40000000f00 */
[----:B------:R-:W-:-:S07]  /*b2d0*/  MOV R0, 0xb2f0 ;  /* 0x0000b2f000007802 */ /* 0x000fce0000000f00 */
[----:B------:R-:W-:Y:S05]  /*b2e0*/  CALL.REL.NOINC `($__internal_1_$__cuda_sm20_div_rn_f64_full) ;  /* 0x0000000400647944 */ /* 0x000fea0003c00000 */
.L_x_112:
[----:B------:R-:W-:Y:S02]  /*b2f0*/  MOV R8, 0x66666666 ;  /* 0x6666666600087802 */ /* 0x000fe40000000f00 */
[----:B------:R-:W-:-:S06]  /*b300*/  MOV R9, 0x3ff26666 ;  /* 0x3ff2666600097802 */ /* 0x000fcc0000000f00 */
[----:B------:R-:W-:Y:S02]  /*b310*/  DMUL R6, R34, R8 ;  /* 0x0000000822067228 */ /* 0x000fe40000000000 */
[----:B------:R-:W-:-:S08]  /*b320*/  DSETP.GT.AND P0, PT, R40, R8, PT ;  /* 0x000000082800722a */ /* 0x000fd00003f04000 */
[----:B------:R-:W-:Y:S02]  /*b330*/  FSEL R32, R6, R4, P0 ;  /* 0x0000000406207208 */ /* 0x000fe40000000000 */
[----:B------:R-:W-:Y:S01]  /*b340*/  FSEL R33, R7, R5, P0 ;  /* 0x0000000507217208 */ /* 0x000fe20000000000 */
[----:B------:R-:W-:Y:S06]  /*b350*/  BRA `(.L_x_113) ;  /* 0x0000000000787947 */ /* 0x000fec0003800000 */
.L_x_111:
        /* <DEDUP_REMOVED lines=14> */
[----:B----4-:R-:W-:Y:S01]  /*b440*/  IMAD.MOV.U32 R12, RZ, RZ, R4 ;  /* 0x000000ffff0c7224 */ /* 0x010fe200078e0004 */
[----:B------:R-:W-:Y:S02]  /*b450*/  MOV R13, R5 ;  /* 0x00000005000d7202 */ /* 0x000fe40000000f00 */
[----:B------:R-:W-:Y:S02]  /*b460*/  MOV R14, R34 ;  /* 0x00000022000e7202 */ /* 0x000fe40000000f00 */
[----:B------:R-:W-:Y:S02]  /*b470*/  MOV R15, R35 ;  /* 0x00000023000f7202 */ /* 0x000fe40000000f00 */
[----:B------:R-:W-:-:S07]  /*b480*/  MOV R0, 0xb4a0 ;  /* 0x0000b4a000007802 */ /* 0x000fce0000000f00 */
[----:B------:R-:W-:Y:S05]  /*b490*/  CALL.REL.NOINC `($__internal_1_$__cuda_sm20_div_rn_f64_full) ;  /* 0x0000000000f87944 */ /* 0x000fea0003c00000 */
.L_x_114:
[----:B------:R-:W-:Y:S01]  /*b4a0*/  MOV R32, 0x55555555 ;  /* 0x5555555500207802 */ /* 0x000fe20000000f00 */
[----:B------:R-:W-:-:S06]  /*b4b0*/  IMAD.MOV.U32 R33, RZ, RZ, 0x3fd55555 ;  /* 0x3fd55555ff217424 */ /* 0x000fcc00078e00ff */
[----:B------:R-:W-:-:S14]  /*b4c0*/  DSETP.GT.AND P0, PT, R40, R32, PT ;  /* 0x000000202800722a */ /* 0x000fdc0003f04000 */
[----:B------:R-:W-:Y:S01]  /*b4d0*/  @!P0 MOV R8, 0x47ae147b ;  /* 0x47ae147b00088802 */ /* 0x000fe20000000f00 */
[----:B------:R-:W-:Y:S01]  /*b4e0*/  @P0 DMUL R32, R34, R32 ;  /* 0x0000002022200228 */ /* 0x000fe20000000000 */
[----:B------:R-:W-:-:S06]  /*b4f0*/  @!P0 MOV R9, 0x3f847ae1 ;  /* 0x3f847ae100098802 */ /* 0x000fcc0000000f00 */
[----:B------:R-:W-:Y:S02]  /*b500*/  @!P0 DMUL R6, R34, R8 ;  /* 0x0000000822068228 */ /* 0x000fe40000000000 */
[----:B------:R-:W-:-:S08]  /*b510*/  @!P0 DSETP.GEU.AND P1, PT, R40, R8, PT ;  /* 0x000000082800822a */ /* 0x000fd00003f2e000 */
[----:B------:R-:W-:Y:S02]  /*b520*/  @!P0 FSEL R32, R6, R4, !P1 ;  /* 0x0000000406208208 */ /* 0x000fe40004800000 */
[----:B------:R-:W-:-:S07]  /*b530*/  @!P0 FSEL R33, R7, R5, !P1 ;  /* 0x0000000507218208 */ /* 0x000fce0004800000 */
.L_x_113:
[----:B------:R-:W0:Y:S01]  /*b540*/  LDC.64 R6, c[0x0][0x410] ;  /* 0x00010400ff067b82 */ /* 0x000e220000000a00 */
[----:B------:R-:W-:Y:S01]  /*b550*/  MOV R0, R33 ;  /* 0x0000002100007202 */ /* 0x000fe20000000f00 */
[C-C-:B0-----:R-:W-:Y:S02]  /*b560*/  DADD R4, -R30.reuse, R6.reuse ;  /* 0x000000001e047229 */ /* 0x141fe40000000106 */
[----:B------:R-:W-:-:S06]  /*b570*/  DSETP.GEU.AND P0, PT, R30, R6, PT ;  /* 0x000000061e00722a */ /* 0x000fcc0003f0e000 */
[----:B------:R-:W-:Y:S02]  /*b580*/  DSETP.MIN.AND P1, P2, R32, R4, PT ;  /* 0x000000042000722a */ /* 0x000fe40003a20000 */
[----:B------:R-:W-:-:S04]  /*b590*/  MOV R3, R5 ;  /* 0x0000000500037202 */ /* 0x000fc80000000f00 */
[----:B------:R-:W-:Y:S01]  /*b5a0*/  FSEL R35, R0, R3, P1 ;  /* 0x0000000300237208 */ /* 0x000fe20000800000 */
[----:B------:R-:W-:-:S05]  /*b5b0*/  IMAD.MOV.U32 R0, RZ, RZ, R32 ;  /* 0x000000ffff007224 */ /* 0x000fca00078e0020 */
[----:B------:R-:W-:Y:S02]  /*b5c0*/  SEL R34, R0, R4, P1 ;  /* 0x0000000400227207 */ /* 0x000fe40000800000 */
[----:B------:R-:W-:Y:S01]  /*b5d0*/  @P2 LOP3.LUT R35, R3, 0x80000, RZ, 0xfc, !PT ;  /* 0x0008000003232812 */ /* 0x000fe200078efcff */
[----:B------:R-:W-:Y:S06]  /*b5e0*/  @!P0 BRA `(.L_x_115) ;  /* 0xffffff4800d48947 */ /* 0x000fec000383ffff */
[----:B------:R-:W-:Y:S05]  /*b5f0*/  EXIT ;  /* 0x000000000000794d */ /* 0x000fea0003800000 */
        .weak           $__internal_0_$__cuda_sm20_dblrcp_rn_slowpath_v3
        .type           $__internal_0_$__cuda_sm20_dblrcp_rn_slowpath_v3,@function
        .size           $__internal_0_$__cuda_sm20_dblrcp_rn_slowpath_v3,($__internal_1_$__cuda_sm20_div_rn_f64_full - $__internal_0_$__cuda_sm20_dblrcp_rn_slowpath_v3)
$__internal_0_$__cuda_sm20_dblrcp_rn_slowpath_v3:
[----:B------:R-:W-:-:S06]  /*b600*/  MOV R11, R7 ;  /* 0x00000007000b7202 */ /* 0x000fcc0000000f00 */
[----:B------:R-:W-:-:S14]  /*b610*/  DSETP.GTU.AND P0, PT, |R10|, +INF , PT ;  /* 0x7ff000000a00742a */ /* 0x000fdc0003f0c200 */
[----:B------:R-:W-:Y:S05]  /*b620*/  @P0 BRA `(.L_x_116) ;  /* 0x0000000000780947 */ /* 0x000fea0003800000 */
[----:B------:R-:W-:-:S04]  /*b630*/  LOP3.LUT R7, R7, 0x7fffffff, RZ, 0xc0, !PT ;  /* 0x7fffffff07077812 */ /* 0x000fc800078ec0ff */
[----:B------:R-:W-:-:S04]  /*b640*/  IADD3 R9, PT, PT, R7, -0x1, RZ ;  /* 0xffffffff07097810 */ /* 0x000fc80007ffe0ff */
[----:B------:R-:W-:-:S13]  /*b650*/  ISETP.GE.U32.AND P0, PT, R9, 0x7fefffff, PT ;  /* 0x7fefffff0900780c */ /* 0x000fda0003f06070 */
[----:B------:R-:W-:Y:S02]  /*b660*/  @P0 LOP3.LUT R13, R11, 0x7ff00000, RZ, 0x3c, !PT ;  /* 0x7ff000000b0d0812 */ /* 0x000fe400078e3cff */
[----:B------:R-:W-:Y:S01]  /*b670*/  @P0 MOV R12, RZ ;  /* 0x000000ff000c0202 */ /* 0x000fe20000000f00 */
[----:B------:R-:W-:Y:S06]  /*b680*/  @P0 BRA `(.L_x_117) ;  /* 0x0000000000680947 */ /* 0x000fec0003800000 */
[----:B------:R-:W-:-:S13]  /*b690*/  ISETP.GE.U32.AND P0, PT, R7, 0x1000001, PT ;  /* 0x010000010700780c */ /* 0x000fda0003f06070 */
[----:B------:R-:W-:Y:S05]  /*b6a0*/  @!P0 BRA `(.L_x_118) ;  /* 0x0000000000348947 */ /* 0x000fea0003800000 */
[----:B------:R-:W-:Y:S01]  /*b6b0*/  IADD3 R13, PT, PT, R11, -0x3fe00000, RZ ;  /* 0xc02000000b0d7810 */ /* 0x000fe20007ffe0ff */
[----:B------:R-:W-:-:S03]  /*b6c0*/  IMAD.MOV.U32 R12, RZ, RZ, R10 ;  /* 0x000000ffff0c7224 */ /* 0x000fc600078e000a */
[----:B------:R-:W0:Y:S03]  /*b6d0*/  MUFU.RCP64H R9, R13 ;  /* 0x0000000d00097308 */ /* 0x000e260000001800 */
[----:B0-----:R-:W-:-:S08]  /*b6e0*/  DFMA R14, -R12, R8, 1 ;  /* 0x3ff000000c0e742b */ /* 0x001fd00000000108 */
[----:B------:R-:W-:-:S08]  /*b6f0*/  DFMA R14, R14, R14, R14 ;  /* 0x0000000e0e0e722b */ /* 0x000fd0000000000e */
[----:B------:R-:W-:-:S08]  /*b700*/  DFMA R14, R8, R14, R8 ;  /* 0x0000000e080e722b */ /* 0x000fd00000000008 */
[----:B------:R-:W-:-:S08]  /*b710*/  DFMA R8, -R12, R14, 1 ;  /* 0x3ff000000c08742b */ /* 0x000fd0000000010e */
[----:B------:R-:W-:-:S08]  /*b720*/  DFMA R8, R14, R8, R14 ;  /* 0x000000080e08722b */ /* 0x000fd0000000000e */
[----:B------:R-:W-:-:S08]  /*b730*/  DMUL R8, R8, 2.2250738585072013831e-308 ;  /* 0x0010000008087828 */ /* 0x000fd00000000000 */
[----:B------:R-:W-:-:S08]  /*b740*/  DFMA R10, -R10, R8, 1 ;  /* 0x3ff000000a0a742b */ /* 0x000fd00000000108 */
[----:B------:R-:W-:-:S08]  /*b750*/  DFMA R10, R10, R10, R10 ;  /* 0x0000000a0a0a722b */ /* 0x000fd0000000000a */
[----:B------:R-:W-:Y:S01]  /*b760*/  DFMA R12, R8, R10, R8 ;  /* 0x0000000a080c722b */ /* 0x000fe20000000008 */
[----:B------:R-:W-:Y:S10]  /*b770*/  BRA `(.L_x_117) ;  /* 0x00000000002c7947 */ /* 0x000ff40003800000 */
.L_x_118:
[----:B------:R-:W-:-:S06]  /*b780*/  DMUL R10, R10, 8.11296384146066816958e+31 ;  /* 0x469000000a0a7828 */ /* 0x000fcc0000000000 */
[----:B------:R-:W0:Y:S02]  /*b790*/  MUFU.RCP64H R9, R11 ;  /* 0x0000000b00097308 */ /* 0x000e240000001800 */
[----:B0-----:R-:W-:-:S08]  /*b7a0*/  DFMA R12, -R10, R8, 1 ;  /* 0x3ff000000a0c742b */ /* 0x001fd00000000108 */
[----:B------:R-:W-:-:S08]  /*b7b0*/  DFMA R12, R12, R12, R12 ;  /* 0x0000000c0c0c722b */ /* 0x000fd0000000000c */
[----:B------:R-:W-:-:S08]  /*b7c0*/  DFMA R12, R8, R12, R8 ;  /* 0x0000000c080c722b */ /* 0x000fd00000000008 */
[----:B------:R-:W-:-:S08]  /*b7d0*/  DFMA R8, -R10, R12, 1 ;  /* 0x3ff000000a08742b */ /* 0x000fd0000000010c */
[----:B------:R-:W-:-:S08]  /*b7e0*/  DFMA R8, R12, R8, R12 ;  /* 0x000000080c08722b */ /* 0x000fd0000000000c */
[----:B------:R-:W-:Y:S01]  /*b7f0*/  DMUL R12, R8, 8.11296384146066816958e+31 ;  /* 0x46900000080c7828 */ /* 0x000fe20000000000 */
[----:B------:R-:W-:Y:S10]  /*b800*/  BRA `(.L_x_117) ;  /* 0x0000000000087947 */ /* 0x000ff40003800000 */
.L_x_116:
[----:B------:R-:W-:Y:S02]  /*b810*/  LOP3.LUT R13, R11, 0x80000, RZ, 0xfc, !PT ;  /* 0x000800000b0d7812 */ /* 0x000fe400078efcff */
[----:B------:R-:W-:-:S07]  /*b820*/  MOV R12, R10 ;  /* 0x0000000a000c7202 */ /* 0x000fce0000000f00 */
.L_x_117:
[----:B------:R-:W-:Y:S01]  /*b830*/  MOV R10, R0 ;  /* 0x00000000000a7202 */ /* 0x000fe20000000f00 */
[----:B------:R-:W-:Y:S01]  /*b840*/  IMAD.MOV.U32 R11, RZ, RZ, 0x0 ;  /* 0x00000000ff0b7424 */ /* 0x000fe200078e00ff */
[----:B------:R-:W-:Y:S02]  /*b850*/  MOV R8, R12 ;  /* 0x0000000c00087202 */ /* 0x000fe40000000f00 */
[----:B------:R-:W-:Y:S01]  /*b860*/  MOV R7, R13 ;  /* 0x0000000d00077202 */ /* 0x000fe20000000f00 */
[----:B------:R-:W-:Y:S06]  /*b870*/  RET.REL.NODEC R10 `(_Z7new_qssPdS_S_S_S_S_S_S_S_S_S_S_S_S_S_S_iiidS_) ;  /* 0xffffff440ae07950 */ /* 0x000fec0003c3ffff */
        .weak           $__internal_1_$__cuda_sm20_div_rn_f64_full
        .type           $__internal_1_$__cuda_sm20_div_rn_f64_full,@function
        .size           $__internal_1_$__cuda_sm20_div_rn_f64_full,(.L_x_126 - $__internal_1_$__cuda_sm20_div_rn_f64_full)
$__internal_1_$__cuda_sm20_div_rn_f64_full:
[C---:B------:R-:W-:Y:S01]  /*b880*/  FSETP.GEU.AND P0, PT, |R15|.reuse, 1.469367938527859385e-39, PT ;  /* 0x001000000f00780b */ /* 0x040fe20003f0e200 */
[----:B------:R-:W-:Y:S01]  /*b890*/  IMAD.MOV.U32 R10, RZ, RZ, R12 ;  /* 0x000000ffff0a7224 */ /* 0x000fe200078e000c */
[C---:B------:R-:W-:Y:S02]  /*b8a0*/  LOP3.LUT R16, R15.reuse, 0x800fffff, RZ, 0xc0, !PT ;  /* 0x800fffff0f107812 */ /* 0x040fe400078ec0ff */
[----:B------:R-:W-:Y:S02]  /*b8b0*/  MOV R8, 0x1 ;  /* 0x0000000100087802 */ /* 0x000fe40000000f00 */
[----:B------:R-:W-:Y:S02]  /*b8c0*/  LOP3.LUT R17, R16, 0x3ff00000, RZ, 0xfc, !PT ;  /* 0x3ff0000010117812 */ /* 0x000fe400078efcff */
[----:B------:R-:W-:Y:S02]  /*b8d0*/  MOV R16, R14 ;  /* 0x0000000e00107202 */ /* 0x000fe40000000f00 */
[----:B------:R-:W-:-:S02]  /*b8e0*/  LOP3.LUT R38, R15, 0x7ff00000, RZ, 0xc0, !PT ;  /* 0x7ff000000f267812 */ /* 0x000fc400078ec0ff */
[----:B------:R-:W-:Y:S01]  /*b8f0*/  LOP3.LUT R7, R13, 0x7ff00000, RZ, 0xc0, !PT ;  /* 0x7ff000000d077812 */ /* 0x000fe200078ec0ff */
[----:B------:R-:W-:-:S03]  /*b900*/  @!P0 DMUL R16, R14, 8.98846567431157953865e+307 ;  /* 0x7fe000000e108828 */ /* 0x000fc60000000000 */
[----:B------:R-:W-:-:S03]  /*b910*/  ISETP.GE.U32.AND P3, PT, R7, R38, PT ;  /* 0x000000260700720c */ /* 0x000fc60003f66070 */
[----:B------:R-:W0:Y:S02]  /*b920*/  MUFU.RCP64H R9, R17 ;  /* 0x0000001100097308 */ /* 0x000e240000001800 */
[----:B0-----:R-:W-:-:S08]  /*b930*/  DFMA R40, R8, -R16, 1 ;  /* 0x3ff000000828742b */ /* 0x001fd00000000810 */
[----:B------:R-:W-:-:S08]  /*b940*/  DFMA R40, R40, R40, R40 ;  /* 0x000000282828722b */ /* 0x000fd00000000028 */
[----:B------:R-:W-:Y:S01]  /*b950*/  DFMA R40, R8, R40, R8 ;  /* 0x000000280828722b */ /* 0x000fe20000000008 */
[----:B------:R-:W-:Y:S02]  /*b960*/  MOV R8, 0x1ca00000 ;  /* 0x1ca0000000087802 */ /* 0x000fe40000000f00 */
[----:B------:R-:W-:Y:S02]  /*b970*/  MOV R9, R7 ;  /* 0x0000000700097202 */ /* 0x000fe40000000f00 */
[----:B------:R-:W-:Y:S02]  /*b980*/  SEL R11, R8, 0x63400000, !P3 ;  /* 0x63400000080b7807 */ /* 0x000fe40005800000 */
[----:B------:R-:W-:Y:S01]  /*b990*/  FSETP.GEU.AND P3, PT, |R13|, 1.469367938527859385e-39, PT ;  /* 0x001000000d00780b */ /* 0x000fe20003f6e200 */
[----:B------:R-:W-:Y:S01]  /*b9a0*/  DFMA R36, R40, -R16, 1 ;  /* 0x3ff000002824742b */ /* 0x000fe20000000810 */
[----:B------:R-:W-:-:S07]  /*b9b0*/  LOP3.LUT R11, R11, 0x800fffff, R13, 0xf8, !PT ;  /* 0x800fffff0b0b7812 */ /* 0x000fce00078ef80d */
[----:B------:R-:W-:-:S04]  /*b9c0*/  DFMA R40, R40, R36, R40 ;  /* 0x000000242828722b */ /* 0x000fc80000000028 */
[----:B------:R-:W-:Y:S07]  /*b9d0*/  @P3 BRA `(.L_x_119) ;  /* 0x0000000000203947 */ /* 0x000fee0003800000 */
[----:B------:R-:W-:-:S04]  /*b9e0*/  LOP3.LUT R36, R15, 0x7ff00000, RZ, 0xc0, !PT ;  /* 0x7ff000000f247812 */ /* 0x000fc800078ec0ff */
[----:B------:R-:W-:Y:S02]  /*b9f0*/  ISETP.GE.U32.AND P3, PT, R7, R36, PT ;  /* 0x000000240700720c */ /* 0x000fe40003f66070 */
[----:B------:R-:W-:Y:S02]  /*ba00*/  MOV R36, RZ ;  /* 0x000000ff00247202 */ /* 0x000fe40000000f00 */
[----:B------:R-:W-:-:S04]  /*ba10*/  SEL R9, R8, 0x63400000, !P3 ;  /* 0x6340000008097807 */ /* 0x000fc80005800000 */
[----:B------:R-:W-:-:S04]  /*ba20*/  LOP3.LUT R9, R9, 0x80000000, R13, 0xf8, !PT ;  /* 0x8000000009097812 */ /* 0x000fc800078ef80d */
[----:B------:R-:W-:-:S06]  /*ba30*/  LOP3.LUT R37, R9, 0x100000, RZ, 0xfc, !PT ;  /* 0x0010000009257812 */ /* 0x000fcc00078efcff */
[----:B------:R-:W-:-:S10]  /*ba40*/  DFMA R10, R10, 2, -R36 ;  /* 0x400000000a0a782b */ /* 0x000fd40000000824 */
[----:B------:R-:W-:-:S07]  /*ba50*/  LOP3.LUT R9, R11, 0x7ff00000, RZ, 0xc0, !PT ;  /* 0x7ff000000b097812 */ /* 0x000fce00078ec0ff */
.L_x_119:
[----:B------:R-:W-:Y:S01]  /*ba60*/  IADD3 R36, PT, PT, R9, -0x1, RZ ;  /* 0xffffffff09247810 */ /* 0x000fe20007ffe0ff */
[----:B------:R-:W-:Y:S01]  /*ba70*/  DMUL R42, R40, R10 ;  /* 0x0000000a282a7228 */ /* 0x000fe20000000000 */
[----:B------:R-:W-:Y:S02]  /*ba80*/  @!P0 LOP3.LUT R38, R17, 0x7ff00000, RZ, 0xc0, !PT ;  /* 0x7ff0000011268812 */ /* 0x000fe400078ec0ff */
[----:B------:R-:W-:Y:S02]  /*ba90*/  ISETP.GT.U32.AND P0, PT, R36, 0x7feffffe, PT ;  /* 0x7feffffe2400780c */ /* 0x000fe40003f04070 */
[----:B------:R-:W-:-:S03]  /*baa0*/  IADD3 R36, PT, PT, R38, -0x1, RZ ;  /* 0xffffffff26247810 */ /* 0x000fc60007ffe0ff */
[----:B------:R-:W-:Y:S01]  /*bab0*/  DFMA R44, R42, -R16, R10 ;  /* 0x800000102a2c722b */ /* 0x000fe2000000000a */
[----:B------:R-:W-:-:S07]  /*bac0*/  ISETP.GT.U32.OR P0, PT, R36, 0x7feffffe, P0 ;  /* 0x7feffffe2400780c */ /* 0x000fce0000704470 */
[----:B------:R-:W-:-:S06]  /*bad0*/  DFMA R36, R40, R44, R42 ;  /* 0x0000002c2824722b */ /* 0x000fcc000000002a */
[----:B------:R-:W-:Y:S05]  /*bae0*/  @P0 BRA `(.L_x_120) ;  /* 0x0000000000700947 */ /* 0x000fea0003800000 */
[----:B------:R-:W-:-:S04]  /*baf0*/  LOP3.LUT R12, R15, 0x7ff00000, RZ, 0xc0, !PT ;  /* 0x7ff000000f0c7812 */ /* 0x000fc800078ec0ff */
[CC--:B------:R-:W-:Y:S02]  /*bb00*/  VIADDMNMX R9, R7.reuse, -R12.reuse, 0xb9600000, !PT ;  /* 0xb960000007097446 */ /* 0x0c0fe4000780090c */
[----:B------:R-:W-:Y:S02]  /*bb10*/  ISETP.GE.U32.AND P0, PT, R7, R12, PT ;  /* 0x0000000c0700720c */ /* 0x000fe40003f06070 */
[----:B------:R-:W-:Y:S02]  /*bb20*/  VIMNMX R9, PT, PT, R9, 0x46a00000, PT ;  /* 0x46a0000009097848 */ /* 0x000fe40003fe0100 */
[----:B------:R-:W-:Y:S02]  /*bb30*/  SEL R8, R8, 0x63400000, !P0 ;  /* 0x6340000008087807 */ /* 0x000fe40004000000 */
[----:B------:R-:W-:Y:S02]  /*bb40*/  MOV R12, RZ ;  /* 0x000000ff000c7202 */ /* 0x000fe40000000f00 */
[----:B------:R-:W-:-:S05]  /*bb50*/  IADD3 R8, PT, PT, -R8, R9, RZ ;  /* 0x0000000908087210 */ /* 0x000fca0007ffe1ff */
[----:B------:R-:W-:-:S06]  /*bb60*/  VIADD R13, R8, 0x7fe00000 ;  /* 0x7fe00000080d7836 */ /* 0x000fcc0000000000 */
[----:B------:R-:W-:-:S10]  /*bb70*/  DMUL R40, R36, R12 ;  /* 0x0000000c24287228 */ /* 0x000fd40000000000 */
[----:B------:R-:W-:-:S13]  /*bb80*/  FSETP.GTU.AND P0, PT, |R41|, 1.469367938527859385e-39, PT ;  /* 0x001000002900780b */ /* 0x000fda0003f0c200 */
[----:B------:R-:W-:Y:S05]  /*bb90*/  @P0 BRA `(.L_x_121) ;  /* 0x0000000000980947 */ /* 0x000fea0003800000 */
[----:B------:R-:W-:Y:S01]  /*bba0*/  DFMA R10, R36, -R16, R10 ;  /* 0x80000010240a722b */ /* 0x000fe2000000000a */
[----:B------:R-:W-:-:S09]  /*bbb0*/  MOV R12, RZ ;  /* 0x000000ff000c7202 */ /* 0x000fd20000000f00 */
[C---:B------:R-:W-:Y:S02]  /*bbc0*/  FSETP.NEU.AND P0, PT, R11.reuse, RZ, PT ;  /* 0x000000ff0b00720b */ /* 0x040fe40003f0d000 */
[----:B------:R-:W-:-:S04]  /*bbd0*/  LOP3.LUT R14, R11, 0x80000000, R15, 0x48, !PT ;  /* 0x800000000b0e7812 */ /* 0x000fc800078e480f */
[----:B------:R-:W-:-:S07]  /*bbe0*/  LOP3.LUT R13, R14, R13, RZ, 0xfc, !PT ;  /* 0x0000000d0e0d7212 */ /* 0x000fce00078efcff */
[----:B------:R-:W-:Y:S05]  /*bbf0*/  @!P0 BRA `(.L_x_121) ;  /* 0x0000000000808947 */ /* 0x000fea0003800000 */
[C---:B------:R-:W-:Y:S02]  /*bc00*/  IADD3 R11, PT, PT, -R8.reuse, RZ, RZ ;  /* 0x000000ff080b7210 */ /* 0x040fe40007ffe1ff */
[----:B------:R-:W-:Y:S02]  /*bc10*/  MOV R10, RZ ;  /* 0x000000ff000a7202 */ /* 0x000fe40000000f00 */
[----:B------:R-:W-:-:S04]  /*bc20*/  IADD3 R8, PT, PT, -R8, -0x43300000, RZ ;  /* 0xbcd0000008087810 */ /* 0x000fc80007ffe1ff */
[----:B------:R-:W-:Y:S02]  /*bc30*/  DFMA R10, R40, -R10, R36 ;  /* 0x8000000a280a722b */ /* 0x000fe40000000024 */
[----:B------:R-:W-:-:S08]  /*bc40*/  DMUL.RP R36, R36, R12 ;  /* 0x0000000c24247228 */ /* 0x000fd00000008000 */
[----:B------:R-:W-:Y:S02]  /*bc50*/  FSETP.NEU.AND P0, PT, |R11|, R8, PT ;  /* 0x000000080b00720b */ /* 0x000fe40003f0d200 */
[----:B------:R-:W-:Y:S02]  /*bc60*/  LOP3.LUT R14, R37, R14, RZ, 0x3c, !PT ;  /* 0x0000000e250e7212 */ /* 0x000fe400078e3cff */
[----:B------:R-:W-:Y:S02]  /*bc70*/  FSEL R8, R36, R40, !P0 ;  /* 0x0000002824087208 */ /* 0x000fe40004000000 */
[----:B------:R-:W-:-:S03]  /*bc80*/  FSEL R41, R14, R41, !P0 ;  /* 0x000000290e297208 */ /* 0x000fc60004000000 */
[----:B------:R-:W-:Y:S01]  /*bc90*/  IMAD.MOV.U32 R40, RZ, RZ, R8 ;  /* 0x000000ffff287224 */ /* 0x000fe200078e0008 */
[----:B------:R-:W-:Y:S06]  /*bca0*/  BRA `(.L_x_121) ;  /* 0x0000000000547947 */ /* 0x000fec0003800000 */
.L_x_120:
[----:B------:R-:W-:-:S14]  /*bcb0*/  DSETP.NAN.AND P0, PT, R12, R12, PT ;  /* 0x0000000c0c00722a */ /* 0x000fdc0003f08000 */
[----:B------:R-:W-:Y:S05]  /*bcc0*/  @P0 BRA `(.L_x_122) ;  /* 0x0000000000440947 */ /* 0x000fea0003800000 */
[----:B------:R-:W-:-:S14]  /*bcd0*/  DSETP.NAN.AND P0, PT, R14, R14, PT ;  /* 0x0000000e0e00722a */ /* 0x000fdc0003f08000 */
[----:B------:R-:W-:Y:S05]  /*bce0*/  @P0 BRA `(.L_x_123) ;  /* 0x0000000000300947 */ /* 0x000fea0003800000 */
[----:B------:R-:W-:Y:S02]  /*bcf0*/  ISETP.NE.AND P0, PT, R9, R38, PT ;  /* 0x000000260900720c */ /* 0x000fe40003f05270 */
[----:B------:R-:W-:Y:S02]  /*bd00*/  MOV R40, 0x0 ;  /* 0x0000000000287802 */ /* 0x000fe40000000f00 */
[----:B------:R-:W-:-:S09]  /*bd10*/  MOV R41, 0xfff80000 ;  /* 0xfff8000000297802 */ /* 0x000fd20000000f00 */
[----:B------:R-:W-:Y:S05]  /*bd20*/  @!P0 BRA `(.L_x_121) ;  /* 0x0000000000348947 */ /* 0x000fea0003800000 */
[----:B------:R-:W-:Y:S02]  /*bd30*/  ISETP.NE.AND P0, PT, R9, 0x7ff00000, PT ;  /* 0x7ff000000900780c */ /* 0x000fe40003f05270 */
[----:B------:R-:W-:Y:S02]  /*bd40*/  LOP3.LUT R41, R13, 0x80000000, R15, 0x48, !PT ;  /* 0x800000000d297812 */ /* 0x000fe400078e480f */
[----:B------:R-:W-:-:S13]  /*bd50*/  ISETP.EQ.OR P0, PT, R38, RZ, !P0 ;  /* 0x000000ff2600720c */ /* 0x000fda0004702670 */
[----:B------:R-:W-:Y:S02]  /*bd60*/  @P0 LOP3.LUT R7, R41, 0x7ff00000, RZ, 0xfc, !PT ;  /* 0x7ff0000029070812 */ /* 0x000fe400078efcff */
[----:B------:R-:W-:Y:S02]  /*bd70*/  @!P0 MOV R40, RZ ;  /* 0x000000ff00288202 */ /* 0x000fe40000000f00 */
[----:B------:R-:W-:Y:S01]  /*bd80*/  @P0 MOV R40, RZ ;  /* 0x000000ff00280202 */ /* 0x000fe20000000f00 */
[----:B------:R-:W-:Y:S01]  /*bd90*/  @P0 IMAD.MOV.U32 R41, RZ, RZ, R7 ;  /* 0x000000ffff290224 */ /* 0x000fe200078e0007 */
[----:B------:R-:W-:Y:S06]  /*bda0*/  BRA `(.L_x_121) ;  /* 0x0000000000147947 */ /* 0x000fec0003800000 */
.L_x_123:
[----:B------:R-:W-:Y:S02]  /*bdb0*/  LOP3.LUT R41, R15, 0x80000, RZ, 0xfc, !PT ;  /* 0x000800000f297812 */ /* 0x000fe400078efcff */
[----:B------:R-:W-:Y:S01]  /*bdc0*/  MOV R40, R14 ;  /* 0x0000000e00287202 */ /* 0x000fe20000000f00 */
[----:B------:R-:W-:Y:S06]  /*bdd0*/  BRA `(.L_x_121) ;  /* 0x0000000000087947 */ /* 0x000fec0003800000 */
.L_x_122:
[----:B------:R-:W-:Y:S02]  /*bde0*/  LOP3.LUT R41, R13, 0x80000, RZ, 0xfc, !PT ;  /* 0x000800000d297812 */ /* 0x000fe400078efcff */
[----:B------:R-:W-:-:S07]  /*bdf0*/  MOV R40, R12 ;  /* 0x0000000c00287202 */ /* 0x000fce0000000f00 */
.L_x_121:
[----:B------:R-:W-:Y:S02]  /*be00*/  MOV R8, R0 ;  /* 0x0000000000087202 */ /* 0x000fe40000000f00 */
[----:B------:R-:W-:-:S04]  /*be10*/  MOV R9, 0x0 ;  /* 0x0000000000097802 */ /* 0x000fc80000000f00 */
[----:B------:R-:W-:Y:S05]  /*be20*/  RET.REL.NODEC R8 `(_Z7new_qssPdS_S_S_S_S_S_S_S_S_S_S_S_S_S_S_iiidS_) ;  /* 0xffffff4008747950 */ /* 0x000fea0003c3ffff */
.L_x_124:
[----:B------:R-:W-:-:S00]  /*be30*/  BRA `(.L_x_124) ;  /* 0xfffffffc00fc7947 */ /* 0x000fc0000383ffff */
[----:B------:R-:W-:-:S00]  /*be40*/  NOP ;  /* 0x0000000000007918 */ /* 0x000fc00000000000 */
        /* <DEDUP_REMOVED lines=11> */
.L_x_126:


//--------------------- .nv.shared.reserved.0     --------------------------
	.section	.nv.shared.reserved.0,"aw",@nobits
	.weak		__nv_reservedSMEM_offset_0_alias
	.size		__nv_reservedSMEM_offset_0_alias, 0, 64
	.other		__nv_reservedSMEM_offset_0_alias,@"STO_CUDA_RESERVED_SHARED STV_DEFAULT"
__nv_reservedSMEM_offset_0_alias:
	.zero		0
	.zero		64


//--------------------- .nv.constant0._Z7new_qssPdS_S_S_S_S_S_S_S_S_S_S_S_S_S_S_iiidS_ --------------------------
	.section	.nv.constant0._Z7new_qssPdS_S_S_S_S_S_S_S_S_S_S_S_S_S_S_iiidS_,"a",@progbits
	.sectionflags	@""
	.align	4
.nv.constant0._Z7new_qssPdS_S_S_S_S_S_S_S_S_S_S_S_S_S_S_iiidS_:
	.zero		1056


//--------------------- SYMBOLS --------------------------

	.type		.nv.reservedSmem.offset0,@object
	.size		.nv.reservedSmem.offset0,0x4
